def attn_fwd(
    Q,
    K,
    V,
    Out,
    Lse,
    sm_scale,
    stride_qz,
    stride_qh,
    stride_qm,
    stride_qk,
    stride_kz,
    stride_kh,
    stride_kn,
    stride_kk,
    stride_vz,
    stride_vh,
    stride_vn,
    stride_vk,
    stride_oz,
    stride_oh,
    stride_om,
    stride_ok,
    seqlen_q,
    seqlen_k,
    BLOCK_M: tl.constexpr,
    BLOCK_N: tl.constexpr,
    HEAD_DIM: tl.constexpr,
    CAUSAL: tl.constexpr,
):
    start_m = tl.program_id(0)
    off_hz = tl.program_id(1)
    q_off = off_hz * stride_qh
    k_off = off_hz * stride_kh
    v_off = off_hz * stride_vh
    offs_m = start_m * BLOCK_M + tl.arange(0, BLOCK_M)
    offs_d = tl.arange(0, HEAD_DIM)
    offs_n = tl.arange(0, BLOCK_N)
    q_ptrs = Q + q_off + offs_m[:, None] * stride_qm + offs_d[None, :] * stride_qk
    k_ptrs = K + k_off + offs_d[:, None] * stride_kk + offs_n[None, :] * stride_kn
    v_ptrs = V + v_off + offs_n[:, None] * stride_vn + offs_d[None, :] * stride_vk
    m_i = tl.full([BLOCK_M], float("-inf"), dtype=tl.float32)
    l_i = tl.zeros([BLOCK_M], dtype=tl.float32) + 1.0
    acc = tl.zeros([BLOCK_M, HEAD_DIM], dtype=tl.float32)
    q = tl.load(q_ptrs)
    acc, l_i, m_i = _attn_fwd_inner(
        acc,
        l_i,
        m_i,
        q,
        k_ptrs,
        v_ptrs,
        sm_scale,
        stride_kn,
        stride_vn,
        start_m,
        seqlen_k,
        BLOCK_M,
        BLOCK_N,
        HEAD_DIM,
        CAUSAL,
    )
    acc = acc / l_i[:, None]
    lse = m_i + tl.math.log2(l_i) / 1.4426950408889634
    o_ptrs = (
        Out
        + off_hz * stride_oh
        + offs_m[:, None] * stride_om
        + offs_d[None, :] * stride_ok
    )
    tl.store(o_ptrs, acc.to(Out.dtype.element_ty))
    tl.store(Lse + off_hz * seqlen_q + offs_m, lse)

# config = {"BLOCK_M": 128, "BLOCK_N": 32, "HEAD_DIM": 16, "arch": "sm_100", "causal": false, "dtype": "bf16", "num_stages": 2, "num_warps": 8}
# arch = sm_100


// ===== COMPILED SASS (sm_100a) =====

	.target	sm_100a

	.elftype	@"ET_EXEC"


//--------------------- .note.nv.tkinfo           --------------------------
	.section	.note.nv.tkinfo,"",@"SHT_NOTE"
	.sectionflags	@"SHF_NOTE_NV_TKINFO"
	.tkinfo
        /*0018*/ 	.word	0x00000081
        /*0030*/ 	.string	""
        /*0030*/ 	.string	"ptxas-blackwell"
        /*0030*/ 	.string	"Cuda compilation tools, release 12.9, V12.9.86"
        /*0030*/ 	.string	"Build cuda_12.9.r12.9/compiler.36037853_0"
        /*0030*/ 	.string	"-v  -suppress-debug-info  -lineinfo  -arch sm_100a "



//--------------------- .note.nv.cuver            --------------------------
	.section	.note.nv.cuver,"",@"SHT_NOTE"
	.sectionflags	@"SHF_NOTE_NV_CUVER"
        /*0018*/ 	.short	0x0001
        /*001a*/ 	.short	0x0064
        /*001c*/ 	.short	0x0001
        /*001e*/ 	.short	0x0000
        /*0020*/ 	.short	0x0001
        /*0022*/ 	.short	0x0000


//--------------------- .nv.info                  --------------------------
	.section	.nv.info,"",@"SHT_CUDA_INFO"
	.align	4


	//----- nvinfo : EIATTR_REGCOUNT
	.align		4
        /*0000*/ 	.byte	0x04, 0x2f
        /*0002*/ 	.short	(.L_5 - .L_4)
	.align		4
.L_4:
        /*0004*/ 	.word	index@(attn_fwd)
        /*0008*/ 	.word	0x00000038


	//----- nvinfo : EIATTR_FRAME_SIZE
	.align		4
.L_5:
        /*000c*/ 	.byte	0x04, 0x11
        /*000e*/ 	.short	(.L_7 - .L_6)
	.align		4
.L_6:
        /*0010*/ 	.word	index@($__internal_2_$__cuda_sm10x_tcgen05_guardrail_trap_unallocated_columns_being_dealloced)
        /*0014*/ 	.word	0x00000000


	//----- nvinfo : EIATTR_FRAME_SIZE
	.align		4
.L_7:
        /*0018*/ 	.byte	0x04, 0x11
        /*001a*/ 	.short	(.L_9 - .L_8)
	.align		4
.L_8:
        /*001c*/ 	.word	index@($__internal_1_$__cuda_sm10x_tcgen05_guardrail_trap_phase_invalid_during_alloc)
        /*0020*/ 	.word	0x00000000


	//----- nvinfo : EIATTR_FRAME_SIZE
	.align		4
.L_9:
        /*0024*/ 	.byte	0x04, 0x11
        /*0026*/ 	.short	(.L_11 - .L_10)
	.align		4
.L_10:
        /*0028*/ 	.word	index@($__internal_0_$__cuda_sm10x_tcgen05_guardrail_trap_col_being_dealloced_not_returned_by_alloc)
        /*002c*/ 	.word	0x00000000


	//----- nvinfo : EIATTR_FRAME_SIZE
	.align		4
.L_11:
        /*0030*/ 	.byte	0x04, 0x11
        /*0032*/ 	.short	(.L_13 - .L_12)
	.align		4
.L_12:
        /*0034*/ 	.word	index@(attn_fwd)
        /*0038*/ 	.word	0x00000000


	//----- nvinfo : EIATTR_MIN_STACK_SIZE
	.align		4
.L_13:
        /*003c*/ 	.byte	0x04, 0x12
        /*003e*/ 	.short	(.L_15 - .L_14)
	.align		4
.L_14:
        /*0040*/ 	.word	index@(attn_fwd)
        /*0044*/ 	.word	0x00000000
.L_15:


//--------------------- .nv.info.attn_fwd         --------------------------
	.section	.nv.info.attn_fwd,"",@"SHT_CUDA_INFO"
	.sectionflags	@""
	.align	4


	//----- nvinfo : EIATTR_CUDA_API_VERSION
	.align		4
        /*0000*/ 	.byte	0x04, 0x37
        /*0002*/ 	.short	(.L_17 - .L_16)
.L_16:
        /*0004*/ 	.word	0x00000081


	//----- nvinfo : EIATTR_KPARAM_INFO
	.align		4
.L_17:
        /*0008*/ 	.byte	0x04, 0x17
        /*000a*/ 	.short	(.L_19 - .L_18)
.L_18:
        /*000c*/ 	.word	0x00000000
        /*0010*/ 	.short	0x0019
        /*0012*/ 	.short	0x0080
        /*0014*/ 	.byte	0x00, 0xf4, 0x21, 0x00


	//----- nvinfo : EIATTR_KPARAM_INFO
	.align		4
.L_19:
        /*0018*/ 	.byte	0x04, 0x17
        /*001a*/ 	.short	(.L_21 - .L_20)
.L_20:
        /*001c*/ 	.word	0x00000000
        /*0020*/ 	.short	0x0018
        /*0022*/ 	.short	0x0078
        /*0024*/ 	.byte	0x00, 0xf4, 0x21, 0x00


	//----- nvinfo : EIATTR_KPARAM_INFO
	.align		4
.L_21:
        /*0028*/ 	.byte	0x04, 0x17
        /*002a*/ 	.short	(.L_23 - .L_22)
.L_22:
        /*002c*/ 	.word	0x00000000
        /*0030*/ 	.short	0x0017
        /*0032*/ 	.short	0x0070
        /*0034*/ 	.byte	0x00, 0xf0, 0x11, 0x00


	//----- nvinfo : EIATTR_KPARAM_INFO
	.align		4
.L_23:
        /*0038*/ 	.byte	0x04, 0x17
        /*003a*/ 	.short	(.L_25 - .L_24)
.L_24:
        /*003c*/ 	.word	0x00000000
        /*0040*/ 	.short	0x0016
        /*0042*/ 	.short	0x006c
        /*0044*/ 	.byte	0x00, 0xf0, 0x11, 0x00


	//----- nvinfo : EIATTR_KPARAM_INFO
	.align		4
.L_25:
        /*0048*/ 	.byte	0x04, 0x17
        /*004a*/ 	.short	(.L_27 - .L_26)
.L_26:
        /*004c*/ 	.word	0x00000000
        /*0050*/ 	.short	0x0015
        /*0052*/ 	.short	0x0068
        /*0054*/ 	.byte	0x00, 0xf0, 0x11, 0x00


	//----- nvinfo : EIATTR_KPARAM_INFO
	.align		4
.L_27:
        /*0058*/ 	.byte	0x04, 0x17
        /*005a*/ 	.short	(.L_29 - .L_28)
.L_28:
        /*005c*/ 	.word	0x00000000
        /*0060*/ 	.short	0x0014
        /*0062*/ 	.short	0x0064
        /*0064*/ 	.byte	0x00, 0xf0, 0x11, 0x00


	//----- nvinfo : EIATTR_KPARAM_INFO
	.align		4
.L_29:
        /*0068*/ 	.byte	0x04, 0x17
        /*006a*/ 	.short	(.L_31 - .L_30)
.L_30:
        /*006c*/ 	.word	0x00000000
        /*0070*/ 	.short	0x0013
        /*0072*/ 	.short	0x0060
        /*0074*/ 	.byte	0x00, 0xf0, 0x11, 0x00


	//----- nvinfo : EIATTR_KPARAM_INFO
	.align		4
.L_31:
        /*0078*/ 	.byte	0x04, 0x17
        /*007a*/ 	.short	(.L_33 - .L_32)
.L_32:
        /*007c*/ 	.word	0x00000000
        /*0080*/ 	.short	0x0012
        /*0082*/ 	.short	0x005c
        /*0084*/ 	.byte	0x00, 0xf0, 0x11, 0x00


	//----- nvinfo : EIATTR_KPARAM_INFO
	.align		4
.L_33:
        /*0088*/ 	.byte	0x04, 0x17
        /*008a*/ 	.short	(.L_35 - .L_34)
.L_34:
        /*008c*/ 	.word	0x00000000
        /*0090*/ 	.short	0x0011
        /*0092*/ 	.short	0x0058
        /*0094*/ 	.byte	0x00, 0xf0, 0x11, 0x00


	//----- nvinfo : EIATTR_KPARAM_INFO
	.align		4
.L_35:
        /*0098*/ 	.byte	0x04, 0x17
        /*009a*/ 	.short	(.L_37 - .L_36)
.L_36:
        /*009c*/ 	.word	0x00000000
        /*00a0*/ 	.short	0x0010
        /*00a2*/ 	.short	0x0054
        /*00a4*/ 	.byte	0x00, 0xf0, 0x11, 0x00


	//----- nvinfo : EIATTR_KPARAM_INFO
	.align		4
.L_37:
        /*00a8*/ 	.byte	0x04, 0x17
        /*00aa*/ 	.short	(.L_39 - .L_38)
.L_38:
        /*00ac*/ 	.word	0x00000000
        /*00b0*/ 	.short	0x000f
        /*00b2*/ 	.short	0x0050
        /*00b4*/ 	.byte	0x00, 0xf0, 0x11, 0x00


	//----- nvinfo : EIATTR_KPARAM_INFO
	.align		4
.L_39:
        /*00b8*/ 	.byte	0x04, 0x17
        /*00ba*/ 	.short	(.L_41 - .L_40)
.L_40:
        /*00bc*/ 	.word	0x00000000
        /*00c0*/ 	.short	0x000e
        /*00c2*/ 	.short	0x004c
        /*00c4*/ 	.byte	0x00, 0xf0, 0x11, 0x00


	//----- nvinfo : EIATTR_KPARAM_INFO
	.align		4
.L_41:
        /*00c8*/ 	.byte	0x04, 0x17
        /*00ca*/ 	.short	(.L_43 - .L_42)
.L_42:
        /*00cc*/ 	.word	0x00000000
        /*00d0*/ 	.short	0x000d
        /*00d2*/ 	.short	0x0048
        /*00d4*/ 	.byte	0x00, 0xf0, 0x11, 0x00


	//----- nvinfo : EIATTR_KPARAM_INFO
	.align		4
.L_43:
        /*00d8*/ 	.byte	0x04, 0x17
        /*00da*/ 	.short	(.L_45 - .L_44)
.L_44:
        /*00dc*/ 	.word	0x00000000
        /*00e0*/ 	.short	0x000c
        /*00e2*/ 	.short	0x0044
        /*00e4*/ 	.byte	0x00, 0xf0, 0x11, 0x00


	//----- nvinfo : EIATTR_KPARAM_INFO
	.align		4
.L_45:
        /*00e8*/ 	.byte	0x04, 0x17
        /*00ea*/ 	.short	(.L_47 - .L_46)
.L_46:
        /*00ec*/ 	.word	0x00000000
        /*00f0*/ 	.short	0x000b
        /*00f2*/ 	.short	0x0040
        /*00f4*/ 	.byte	0x00, 0xf0, 0x11, 0x00


	//----- nvinfo : EIATTR_KPARAM_INFO
	.align		4
.L_47:
        /*00f8*/ 	.byte	0x04, 0x17
        /*00fa*/ 	.short	(.L_49 - .L_48)
.L_48:
        /*00fc*/ 	.word	0x00000000
        /*0100*/ 	.short	0x000a
        /*0102*/ 	.short	0x003c
        /*0104*/ 	.byte	0x00, 0xf0, 0x11, 0x00


	//----- nvinfo : EIATTR_KPARAM_INFO
	.align		4
.L_49:
        /*0108*/ 	.byte	0x04, 0x17
        /*010a*/ 	.short	(.L_51 - .L_50)
.L_50:
        /*010c*/ 	.word	0x00000000
        /*0110*/ 	.short	0x0009
        /*0112*/ 	.short	0x0038
        /*0114*/ 	.byte	0x00, 0xf0, 0x11, 0x00


	//----- nvinfo : EIATTR_KPARAM_INFO
	.align		4
.L_51:
        /*0118*/ 	.byte	0x04, 0x17
        /*011a*/ 	.short	(.L_53 - .L_52)
.L_52:
        /*011c*/ 	.word	0x00000000
        /*0120*/ 	.short	0x0008
        /*0122*/ 	.short	0x0034
        /*0124*/ 	.byte	0x00, 0xf0, 0x11, 0x00


	//----- nvinfo : EIATTR_KPARAM_INFO
	.align		4
.L_53:
        /*0128*/ 	.byte	0x04, 0x17
        /*012a*/ 	.short	(.L_55 - .L_54)
.L_54:
        /*012c*/ 	.word	0x00000000
        /*0130*/ 	.short	0x0007
        /*0132*/ 	.short	0x0030
        /*0134*/ 	.byte	0x00, 0xf0, 0x11, 0x00


	//----- nvinfo : EIATTR_KPARAM_INFO
	.align		4
.L_55:
        /*0138*/ 	.byte	0x04, 0x17
        /*013a*/ 	.short	(.L_57 - .L_56)
.L_56:
        /*013c*/ 	.word	0x00000000
        /*0140*/ 	.short	0x0006
        /*0142*/ 	.short	0x002c
        /*0144*/ 	.byte	0x00, 0xf0, 0x11, 0x00


	//----- nvinfo : EIATTR_KPARAM_INFO
	.align		4
.L_57:
        /*0148*/ 	.byte	0x04, 0x17
        /*014a*/ 	.short	(.L_59 - .L_58)
.L_58:
        /*014c*/ 	.word	0x00000000
        /*0150*/ 	.short	0x0005
        /*0152*/ 	.short	0x0028
        /*0154*/ 	.byte	0x00, 0xf0, 0x11, 0x00


	//----- nvinfo : EIATTR_KPARAM_INFO
	.align		4
.L_59:
        /*0158*/ 	.byte	0x04, 0x17
        /*015a*/ 	.short	(.L_61 - .L_60)
.L_60:
        /*015c*/ 	.word	0x00000000
        /*0160*/ 	.short	0x0004
        /*0162*/ 	.short	0x0020
        /*0164*/ 	.byte	0x00, 0xf4, 0x21, 0x00


	//----- nvinfo : EIATTR_KPARAM_INFO
	.align		4
.L_61:
        /*0168*/ 	.byte	0x04, 0x17
        /*016a*/ 	.short	(.L_63 - .L_62)
.L_62:
        /*016c*/ 	.word	0x00000000
        /*0170*/ 	.short	0x0003
        /*0172*/ 	.short	0x0018
        /*0174*/ 	.byte	0x00, 0xf4, 0x21, 0x00


	//----- nvinfo : EIATTR_KPARAM_INFO
	.align		4
.L_63:
        /*0178*/ 	.byte	0x04, 0x17
        /*017a*/ 	.short	(.L_65 - .L_64)
.L_64:
        /*017c*/ 	.word	0x00000000
        /*0180*/ 	.short	0x0002
        /*0182*/ 	.short	0x0010
        /*0184*/ 	.byte	0x00, 0xf4, 0x21, 0x00


	//----- nvinfo : EIATTR_KPARAM_INFO
	.align		4
.L_65:
        /*0188*/ 	.byte	0x04, 0x17
        /*018a*/ 	.short	(.L_67 - .L_66)
.L_66:
        /*018c*/ 	.word	0x00000000
        /*0190*/ 	.short	0x0001
        /*0192*/ 	.short	0x0008
        /*0194*/ 	.byte	0x00, 0xf4, 0x21, 0x00


	//----- nvinfo : EIATTR_KPARAM_INFO
	.align		4
.L_67:
        /*0198*/ 	.byte	0x04, 0x17
        /*019a*/ 	.short	(.L_69 - .L_68)
.L_68:
        /*019c*/ 	.word	0x00000000
        /*01a0*/ 	.short	0x0000
        /*01a2*/ 	.short	0x0000
        /*01a4*/ 	.byte	0x00, 0xf4, 0x21, 0x00


	//----- nvinfo : EIATTR_AT_ENTRY_FRAGMENTS
	.align		4
.L_69:
        /*01a8*/ 	.byte	0x04, 0x4f
        /*01aa*/ 	.short	(.L_71 - .L_70)


	//   ....[0]....
.L_70:
        /*01ac*/ 	.word	0x00000004


	//----- nvinfo : EIATTR_RESERVED_SMEM_USED
	.align		4
.L_71:
        /*01b0*/ 	.byte	0x01, 0x41
	.zero		2


	//----- nvinfo : EIATTR_SPARSE_MMA_MASK
	.align		4
        /*01b4*/ 	.byte	0x03, 0x50
        /*01b6*/ 	.short	0x0000


	//----- nvinfo : EIATTR_TCGEN05_1CTA_USED
	.align		4
        /*01b8*/ 	.byte	0x01, 0x51
	.zero		2


	//----- nvinfo : EIATTR_MAXREG_COUNT
	.align		4
        /*01bc*/ 	.byte	0x03, 0x1b
        /*01be*/ 	.short	0x00ff


	//----- nvinfo : EIATTR_NUM_BARRIERS
	.align		4
        /*01c0*/ 	.byte	0x02, 0x4c
        /*01c2*/ 	.byte	0x01
	.zero		1


	//----- nvinfo : EIATTR_INT_WARP_WIDE_INSTR_OFFSETS
	.align		4
        /*01c4*/ 	.byte	0x04, 0x31
        /*01c6*/ 	.short	(.L_73 - .L_72)


	//   ....[0]....
.L_72:
        /*01c8*/ 	.word	0x00000a00


	//   ....[1]....
        /*01cc*/ 	.word	0x00000a10


	//   ....[2]....
        /*01d0*/ 	.word	0x00000b40


	//   ....[3]....
        /*01d4*/ 	.word	0x00000ba0


	//   ....[4]....
        /*01d8*/ 	.word	0x00001c60


	//   ....[5]....
        /*01dc*/ 	.word	0x00003430


	//   ....[6]....
        /*01e0*/ 	.word	0x00003480


	//----- nvinfo : EIATTR_COOP_GROUP_MASK_REGIDS
	.align		4
.L_73:
        /*01e4*/ 	.byte	0x04, 0x29
        /*01e6*/ 	.short	(.L_75 - .L_74)


	//   ....[0]....
.L_74:
        /*01e8*/ 	.word	0xffffffff


	//   ....[1]....
        /*01ec*/ 	.word	0xffffffff


	//   ....[2]....
        /*01f0*/ 	.word	0xffffffff


	//   ....[3]....
        /*01f4*/ 	.word	0xffffffff


	//   ....[4]....
        /*01f8*/ 	.word	0xffffffff


	//   ....[5]....
        /*01fc*/ 	.word	0xffffffff


	//   ....[6]....
        /*0200*/ 	.word	0xffffffff


	//   ....[7]....
        /*0204*/ 	.word	0xffffffff


	//----- nvinfo : EIATTR_COOP_GROUP_INSTR_OFFSETS
	.align		4
.L_75:
        /*0208*/ 	.byte	0x04, 0x28
        /*020a*/ 	.short	(.L_77 - .L_76)


	//   ....[0]....
.L_76:
        /*020c*/ 	.word	0x00000050


	//   ....[1]....
        /*0210*/ 	.word	0x00000310


	//   ....[2]....
        /*0214*/ 	.word	0x00001070


	//   ....[3]....
        /*0218*/ 	.word	0x00001750


	//   ....[4]....
        /*021c*/ 	.word	0x00001fd0


	//   ....[5]....
        /*0220*/ 	.word	0x00002460


	//   ....[6]....
        /*0224*/ 	.word	0x000032c0


	//   ....[7]....
        /*0228*/ 	.word	0x00003530


	//----- nvinfo : EIATTR_VRC_CTA_INIT_COUNT
	.align		4
.L_77:
        /*022c*/ 	.byte	0x02, 0x4a
        /*022e*/ 	.byte	0x80
	.zero		1


	//----- nvinfo : EIATTR_MBARRIER_INSTR_OFFSETS
	.align		4
        /*0230*/ 	.byte	0x04, 0x39
        /*0232*/ 	.short	(.L_79 - .L_78)


	//   ....[0]....
.L_78:
        /*0234*/ 	.word	0x00000af0
        /*0238*/ 	.word	0x000000ff
        /*023c*/ 	.word	0x00000000
        /*0240*/ 	.short	0x0100
        /*0242*/ 	.byte	0x0f
	.zero		1


	//   ....[1]....
        /*0244*/ 	.word	0x00000c40
        /*0248*/ 	.word	0x000000ff
        /*024c*/ 	.word	0x00001c08
        /*0250*/ 	.short	0x0100
        /*0252*/ 	.byte	0x0c
	.zero		1


	//   ....[2]....
        /*0254*/ 	.word	0x00000ca0
        /*0258*/ 	.word	0x000000ff
        /*025c*/ 	.word	0x00001400
        /*0260*/ 	.short	0x0100
        /*0262*/ 	.byte	0x0c
	.zero		1


	//   ....[3]....
        /*0264*/ 	.word	0x00000de0
        /*0268*/ 	.word	0x000000ff
        /*026c*/ 	.word	0x00001400
        /*0270*/ 	.short	0x010a
        /*0272*/ 	.byte	0x0c
	.zero		1


	//   ....[4]....
        /*0274*/ 	.word	0x00000e80
        /*0278*/ 	.word	0x000000ff
        /*027c*/ 	.word	0x00001400
        /*0280*/ 	.short	0x0108
        /*0282*/ 	.byte	0x0c
	.zero		1


	//   ....[5]....
        /*0284*/ 	.word	0x00001cf0
        /*0288*/ 	.word	0x000000ff
        /*028c*/ 	.word	0x00001c10
        /*0290*/ 	.short	0x0100
        /*0292*/ 	.byte	0x0c
	.zero		1


	//   ....[6]....
        /*0294*/ 	.word	0x00001de0
        /*0298*/ 	.word	0x000000ff
        /*029c*/ 	.word	0x00001c10
        /*02a0*/ 	.short	0x010a
        /*02a2*/ 	.byte	0x0c
	.zero		1


	//   ....[7]....
        /*02a4*/ 	.word	0x00001e30
        /*02a8*/ 	.word	0x000000ff
        /*02ac*/ 	.word	0x00001c10
        /*02b0*/ 	.short	0x0108
        /*02b2*/ 	.byte	0x0c
	.zero		1


	//   ....[8]....
        /*02b4*/ 	.word	0x00002300
        /*02b8*/ 	.word	0x000000ff
        /*02bc*/ 	.word	0x00000000
        /*02c0*/ 	.short	0x010a
        /*02c2*/ 	.byte	0x0f
	.zero		1


	//   ....[9]....
        /*02c4*/ 	.word	0x000028f0
        /*02c8*/ 	.word	0x000000ff
        /*02cc*/ 	.word	0x00000000
        /*02d0*/ 	.short	0x010a
        /*02d2*/ 	.byte	0x0f
	.zero		1


	//   ....[10]....
        /*02d4*/ 	.word	0x000029e0
        /*02d8*/ 	.word	0x000000ff
        /*02dc*/ 	.word	0x00001c00
        /*02e0*/ 	.short	0x0108
        /*02e2*/ 	.byte	0x0c
	.zero		1


	//   ....[11]....
        /*02e4*/ 	.word	0x00002a60
        /*02e8*/ 	.word	0x000000ff
        /*02ec*/ 	.word	0x00001c08
        /*02f0*/ 	.short	0x0108
        /*02f2*/ 	.byte	0x0c
	.zero		1


	//   ....[12]....
        /*02f4*/ 	.word	0x00003550
        /*02f8*/ 	.word	0x000000ff
        /*02fc*/ 	.word	0x00001400
        /*0300*/ 	.short	0x010a
        /*0302*/ 	.byte	0x0c
	.zero		1


	//   ....[13]....
        /*0304*/ 	.word	0x00003580
        /*0308*/ 	.word	0x000000ff
        /*030c*/ 	.word	0x00001c10
        /*0310*/ 	.short	0x010a
        /*0312*/ 	.byte	0x0c
	.zero		1


	//   ....[14]....
        /*0314*/ 	.word	0x000035b0
        /*0318*/ 	.word	0x000000ff
        /*031c*/ 	.word	0x00000000
        /*0320*/ 	.short	0x010a
        /*0322*/ 	.byte	0x0f
	.zero		1


	//   ....[15]....
        /*0324*/ 	.word	0x000035e0
        /*0328*/ 	.word	0x000000ff
        /*032c*/ 	.word	0x00000000
        /*0330*/ 	.short	0x010a
        /*0332*/ 	.byte	0x0f
	.zero		1


	//----- nvinfo : EIATTR_NUM_MBARRIERS
	.align		4
.L_79:
        /*0334*/ 	.byte	0x03, 0x38
        /*0336*/ 	.short	0xffff


	//----- nvinfo : EIATTR_EXIT_INSTR_OFFSETS
	.align		4
        /*0338*/ 	.byte	0x04, 0x1c
        /*033a*/ 	.short	(.L_81 - .L_80)


	//   ....[0]....
.L_80:
        /*033c*/ 	.word	0x00003540


	//----- nvinfo : EIATTR_REQNTID
	.align		4
.L_81:
        /*0340*/ 	.byte	0x04, 0x10
        /*0342*/ 	.short	(.L_83 - .L_82)
.L_82:
        /*0344*/ 	.word	0x00000100
        /*0348*/ 	.word	0x00000001
        /*034c*/ 	.word	0x00000001


	//----- nvinfo : EIATTR_CRS_STACK_SIZE
	.align		4
.L_83:
        /*0350*/ 	.byte	0x04, 0x1e
        /*0352*/ 	.short	(.L_85 - .L_84)
.L_84:
        /*0354*/ 	.word	0x00000000


	//----- nvinfo : EIATTR_CBANK_PARAM_SIZE
	.align		4
.L_85:
        /*0358*/ 	.byte	0x03, 0x19
        /*035a*/ 	.short	0x0088


	//----- nvinfo : EIATTR_PARAM_CBANK
	.align		4
        /*035c*/ 	.byte	0x04, 0x0a
        /*035e*/ 	.short	(.L_87 - .L_86)
	.align		4
.L_86:
        /*0360*/ 	.word	index@(.nv.constant0.attn_fwd)
        /*0364*/ 	.short	0x0380
        /*0366*/ 	.short	0x0088


	//----- nvinfo : EIATTR_SW_WAR
	.align		4
.L_87:
        /*0368*/ 	.byte	0x04, 0x36
        /*036a*/ 	.short	(.L_89 - .L_88)
.L_88:
        /*036c*/ 	.word	0x00000008
.L_89:


//--------------------- .nv.compat                --------------------------
	.section	.nv.compat,"",@"SHT_CUDA_COMPAT_INFO"
	.align	4
        /*0000*/ 	.byte	0x02, 0x02, 0x02, 0x00, 0x02, 0x05, 0x05, 0x00, 0x02, 0x03, 0x00, 0x00, 0x02, 0x06, 0x01, 0x00


//--------------------- .nv.callgraph             --------------------------
	.section	.nv.callgraph,"",@"SHT_CUDA_CALLGRAPH"
	.align	4
	.sectionentsize	8
	.align		4
        /*0000*/ 	.word	0x00000000
	.align		4
        /*0004*/ 	.word	0xffffffff
	.align		4
        /*0008*/ 	.word	0x00000000
	.align		4
        /*000c*/ 	.word	0xfffffffe
	.align		4
        /*0010*/ 	.word	0x00000000
	.align		4
        /*0014*/ 	.word	0xfffffffd
	.align		4
        /*0018*/ 	.word	0x00000000
	.align		4
        /*001c*/ 	.word	0xfffffffc


//--------------------- .nv.constant4             --------------------------
	.section	.nv.constant4,"a",@progbits
	.align	8
	.align		8
.nv.constant4:
        /*0000*/ 	.dword	_$_str


//--------------------- .text.attn_fwd            --------------------------
	.section	.text.attn_fwd,"ax",@progbits
	.align	128
        .global         attn_fwd
        .type           attn_fwd,@function
        .size           attn_fwd,(.L_x_28 - attn_fwd)
        .other          attn_fwd,@"STO_CUDA_ENTRY STV_DEFAULT"
attn_fwd:
.text.attn_fwd:
[----:B------:R-:W0:Y:S01]  /*0000*/  LDC R1, c[0x0][0x37c] ;  /* 0x0000df00ff017b82 */ /* 0x000e220000000800 */
[----:B------:R-:W1:Y:S02]  /*0010*/  S2R R0, SR_TID.X ;  /* 0x0000000000007919 */ /* 0x000e640000002100 */
[----:B-1----:R-:W-:-:S13]  /*0020*/  ISETP.GE.U32.AND P0, PT, R0, 0x20, PT ;  /* 0x000000200000780c */ /* 0x002fda0003f06070 */
[----:B------:R-:W-:Y:S05]  /*0030*/  @P0 BRA `(.L_x_0) ;  /* 0x0000000000b80947 */ /* 0x000fea0003800000 */
[----:B------:R-:W1:Y:S01]  /*0040*/  S2UR UR6, SR_CgaCtaId ;  /* 0x00000000000679c3 */ /* 0x000e620000008800 */
[----:B------:R-:W-:Y:S01]  /*0050*/  NOP ;  /* 0x0000000000007918 */ /* 0x000fe20000000000 */
[----:B------:R-:W-:Y:S02]  /*0060*/  UMOV UR4, 0x40 ;  /* 0x0000004000047882 */ /* 0x000fe40000000000 */
[----:B-1----:R-:W-:-:S09]  /*0070*/  ULEA UR4, UR6, UR4, 0x18 ;  /* 0x0000000406047291 */ /* 0x002fd2000f8ec0ff */
[----:B------:R-:W1:Y:S01]  /*0080*/  LDS.U8 R2, [UR4] ;  /* 0x00000004ff027984 */ /* 0x000e620008000000 */
[----:B------:R-:W-:Y:S02]  /*0090*/  UMOV UR4, 0x400 ;  /* 0x0000040000047882 */ /* 0x000fe40000000000 */
[----:B------:R-:W-:Y:S01]  /*00a0*/  ULEA UR4, UR6, UR4, 0x18 ;  /* 0x0000000406047291 */ /* 0x000fe2000f8ec0ff */
[----:B-1----:R-:W-:-:S13]  /*00b0*/  ISETP.NE.AND P1, PT, R2, RZ, PT ;  /* 0x000000ff0200720c */ /* 0x002fda0003f25270 */
[----:B------:R-:W-:Y:S05]  /*00c0*/  @P1 BRA `(.L_x_1) ;  /* 0x00000000007c1947 */ /* 0x000fea0003800000 */
[----:B------:R-:W-:-:S13]  /*00d0*/  ELECT P1, URZ, PT ;  /* 0x0000000000ff782f */ /* 0x000fda0003820000 */
[----:B------:R-:W-:Y:S05]  /*00e0*/  @!P1 BRA `(.L_x_2) ;  /* 0x0000000000849947 */ /* 0x000fea0003800000 */
[----:B------:R-:W-:Y:S01]  /*00f0*/  UMOV UR5, 0x2 ;  /* 0x0000000200057882 */ /* 0x000fe20000000000 */
[----:B------:R-:W-:Y:S01]  /*0100*/  HFMA2 R5, -RZ, RZ, 0, 5.9604644775390625e-08 ;  /* 0x00000001ff057431 */ /* 0x000fe200000001ff */
[----:B------:R-:W-:-:S03]  /*0110*/  MOV R3, 0x3 ;  /* 0x0000000300037802 */ /* 0x000fc60000000f00 */
[----:B------:R-:W-:Y:S04]  /*0120*/  DEPBAR.LE SB1, 0x36 ;  /* 0x00009d800000791a */ /* 0x000fe80000000000 */
[----:B------:R-:W1:Y:S02]  /*0130*/  UTCATOMSWS.FIND_AND_SET.ALIGN UP0, UR5, UR5 ;  /* 0x00000005000575e3 */ /* 0x000e640008000800 */
[----:B-1----:R-:W-:-:S04]  /*0140*/  PLOP3.LUT P1, PT, PT, PT, UP0, 0x80, 0x8 ;  /* 0x000000000008781c */ /* 0x002fc80003f2f008 */
[----:B------:R-:W-:-:S04]  /*0150*/  SEL R2, RZ, 0xffffffff, !P1 ;  /* 0xffffffffff027807 */ /* 0x000fc80004800000 */
[----:B------:R-:W-:Y:S01]  /*0160*/  ISETP.NE.AND P1, PT, R2, RZ, PT ;  /* 0x000000ff0200720c */ /* 0x000fe20003f25270 */
[----:B------:R-:W-:-:S12]  /*0170*/  IMAD.U32 R2, RZ, RZ, UR5 ;  /* 0x00000005ff027e24 */ /* 0x000fd8000f8e00ff */
[----:B------:R-:W-:Y:S05]  /*0180*/  @P1 BRA `(.L_x_3) ;  /* 0x0000000000241947 */ /* 0x000fea0003800000 */
.L_x_4:
[----:B------:R-:W-:Y:S05]  /*0190*/  NANOSLEEP 0x64 ;  /* 0x000000640000795d */ /* 0x000fea0003800000 */
[----:B------:R-:W-:-:S05]  /*01a0*/  UMOV UR5, 0x2 ;  /* 0x0000000200057882 */ /* 0x000fca0000000000 */
[----:B------:R-:W-:Y:S04]  /*01b0*/  DEPBAR.LE SB1, 0x36 ;  /* 0x00009d800000791a */ /* 0x000fe80000000000 */
[----:B------:R-:W1:Y:S02]  /*01c0*/  UTCATOMSWS.FIND_AND_SET.ALIGN UP0, UR5, UR5 ;  /* 0x00000005000575e3 */ /* 0x000e640008000800 */
[----:B-1----:R-:W-:-:S04]  /*01d0*/  PLOP3.LUT P1, PT, PT, PT, UP0, 0x80, 0x8 ;  /* 0x000000000008781c */ /* 0x002fc80003f2f008 */
[----:B------:R-:W-:-:S04]  /*01e0*/  SEL R2, RZ, 0xffffffff, !P1 ;  /* 0xffffffffff027807 */ /* 0x000fc80004800000 */
[----:B------:R-:W-:Y:S02]  /*01f0*/  ISETP.NE.AND P1, PT, R2, RZ, PT ;  /* 0x000000ff0200720c */ /* 0x000fe40003f25270 */
[----:B------:R-:W-:-:S11]  /*0200*/  MOV R2, UR5 ;  /* 0x0000000500027c02 */ /* 0x000fd60008000f00 */
[----:B------:R-:W-:Y:S05]  /*0210*/  @!P1 BRA `(.L_x_4) ;  /* 0xfffffffc00dc9947 */ /* 0x000fea000383ffff */
.L_x_3:
[C---:B------:R-:W-:Y:S01]  /*0220*/  IADD3 R4, PT, PT, R2.reuse, 0x10, RZ ;  /* 0x0000001002047810 */ /* 0x040fe20007ffe0ff */
[----:B------:R-:W-:Y:S01]  /*0230*/  UMOV UR5, 0x50 ;  /* 0x0000005000057882 */ /* 0x000fe20000000000 */
[----:B------:R-:W-:Y:S01]  /*0240*/  SHF.L.U32 R3, R3, R2, RZ ;  /* 0x0000000203037219 */ /* 0x000fe200000006ff */
[----:B------:R-:W-:Y:S01]  /*0250*/  ULEA UR5, UR6, UR5, 0x18 ;  /* 0x0000000506057291 */ /* 0x000fe2000f8ec0ff */
[----:B------:R-:W-:Y:S01]  /*0260*/  SHF.L.U32 R4, R5, R4, RZ ;  /* 0x0000000405047219 */ /* 0x000fe200000006ff */
[----:B------:R-:W-:-:S03]  /*0270*/  IMAD.SHL.U32 R2, R2, 0x20, RZ ;  /* 0x0000002002027824 */ /* 0x000fc600078e00ff */
[----:B------:R-:W-:-:S05]  /*0280*/  LOP3.LUT R3, R4, R3, RZ, 0xfc, !PT ;  /* 0x0000000304037212 */ /* 0x000fca00078efcff */
[----:B------:R1:W-:Y:S04]  /*0290*/  ATOMS.OR RZ, [UR5], R3 ;  /* 0x00000003ffff798c */ /* 0x0003e8000b000005 */
[----:B------:R1:W-:Y:S01]  /*02a0*/  STS [UR4], R2 ;  /* 0x00000002ff007988 */ /* 0x0003e20008000804 */
[----:B------:R-:W-:Y:S05]  /*02b0*/  BRA `(.L_x_2) ;  /* 0x0000000000107947 */ /* 0x000fea0003800000 */
.L_x_1:
[----:B------:R-:W-:-:S05]  /*02c0*/  MOV R2, 0xffffffff ;  /* 0xffffffff00027802 */ /* 0x000fca0000000f00 */
[----:B------:R1:W-:Y:S02]  /*02d0*/  STS [UR4], R2 ;  /* 0x00000002ff007988 */ /* 0x0003e40008000804 */
[----:B-1----:R-:W-:-:S07]  /*02e0*/  MOV R2, 0x300 ;  /* 0x0000030000027802 */ /* 0x002fce0000000f00 */
[----:B0-----:R-:W-:Y:S05]  /*02f0*/  CALL.REL.NOINC `($__internal_1_$__cuda_sm10x_tcgen05_guardrail_trap_phase_invalid_during_alloc) ;  /* 0x0000003000d07944 */ /* 0x001fea0003c00000 */
.L_x_2:
[----:B------:R-:W-:Y:S05]  /*0300*/  WARPSYNC.ALL ;  /* 0x0000000000007948 */ /* 0x000fea0003800000 */
[----:B------:R-:W-:Y:S01]  /*0310*/  NOP ;  /* 0x0000000000007918 */ /* 0x000fe20000000000 */
.L_x_0:
[----:B-1----:R-:W1:Y:S01]  /*0320*/  S2R R3, SR_CTAID.X ;  /* 0x0000000000037919 */ /* 0x002e620000002500 */
[----:B------:R-:W2:Y:S01]  /*0330*/  S2UR UR9, SR_CTAID.Y ;  /* 0x00000000000979c3 */ /* 0x000ea20000002600 */
[----:B------:R-:W2:Y:S01]  /*0340*/  LDCU.64 UR4, c[0x0][0x3b0] ;  /* 0x00007600ff0477ac */ /* 0x000ea20008000a00 */
[----:B------:R-:W-:Y:S02]  /*0350*/  LOP3.LUT R20, R0, 0x7f, RZ, 0xc0, !PT ;  /* 0x0000007f00147812 */ /* 0x000fe400078ec0ff */
[----:B------:R-:W-:Y:S01]  /*0360*/  SHF.R.U32.HI R4, RZ, 0x7, R0 ;  /* 0x00000007ff047819 */ /* 0x000fe20000011600 */
[----:B------:R-:W-:Y:S01]  /*0370*/  UMOV UR12, 0x400 ;  /* 0x00000400000c7882 */ /* 0x000fe20000000000 */
[----:B------:R-:W3:Y:S02]  /*0380*/  LDCU.64 UR26, c[0x0][0x358] ;  /* 0x00006b00ff1a77ac */ /* 0x000ee40008000a00 */
[----:B------:R-:W4:Y:S01]  /*0390*/  S2UR UR6, SR_CgaCtaId ;  /* 0x00000000000679c3 */ /* 0x000f220000008800 */
[----:B------:R-:W-:-:S07]  /*03a0*/  SGXT.U32 R4, R4, 0x1 ;  /* 0x000000010404781a */ /* 0x000fce0000000000 */
[----:B------:R-:W0:Y:S08]  /*03b0*/  LDC R19, c[0x0][0x3b8] ;  /* 0x0000ee00ff137b82 */ /* 0x000e300000000800 */
[----:B------:R-:W3:Y:S01]  /*03c0*/  LDC.64 R24, c[0x0][0x380] ;  /* 0x0000e000ff187b82 */ /* 0x000ee20000000a00 */
[----:B--2---:R-:W-:-:S04]  /*03d0*/  UIMAD UR4, UR9, UR4, URZ ;  /* 0x00000004090472a4 */ /* 0x004fc8000f8e02ff */
[----:B------:R-:W-:Y:S01]  /*03e0*/  USHF.L.U32 UR7, UR4, 0x1, URZ ;  /* 0x0000000104077899 */ /* 0x000fe200080006ff */
[----:B-1----:R-:W-:Y:S01]  /*03f0*/  LEA R20, R3, R20, 0x7 ;  /* 0x0000001403147211 */ /* 0x002fe200078e38ff */
[----:B----4-:R-:W-:Y:S01]  /*0400*/  ULEA UR12, UR6, UR12, 0x18 ;  /* 0x0000000c060c7291 */ /* 0x010fe2000f8ec0ff */
[----:B------:R-:W-:Y:S03]  /*0410*/  BAR.SYNC.DEFER_BLOCKING 0x0 ;  /* 0x0000000000007b1d */ /* 0x000fe60000010000 */
[----:B------:R-:W-:Y:S01]  /*0420*/  IMAD R2, R20, UR5, RZ ;  /* 0x0000000514027c24 */ /* 0x000fe2000f8e02ff */
[----:B------:R-:W-:Y:S01]  /*0430*/  UIMAD.WIDE UR4, UR4, 0x2, URZ ;  /* 0x00000002040478a5 */ /* 0x000fe2000f8e02ff */
[----:B0-----:R-:W-:Y:S02]  /*0440*/  IMAD R4, R4, R19, RZ ;  /* 0x0000001304047224 */ /* 0x001fe400078e02ff */
[----:B------:R-:W-:-:S02]  /*0450*/  IMAD.SHL.U32 R3, R2, 0x2, RZ ;  /* 0x0000000202037824 */ /* 0x000fc400078e00ff */
[----:B------:R-:W-:Y:S01]  /*0460*/  IMAD.HI R2, R2, 0x2, RZ ;  /* 0x0000000202027827 */ /* 0x000fe200078e02ff */
[----:B------:R-:W-:Y:S02]  /*0470*/  LEA R5, R19, R4, 0x1 ;  /* 0x0000000413057211 */ /* 0x000fe400078e08ff */
[----:B---3--:R-:W-:-:S03]  /*0480*/  IADD3 R24, P1, P2, R3, UR7, R24 ;  /* 0x0000000703187c10 */ /* 0x008fc6000fa3e018 */
[----:B------:R-:W0:Y:S01]  /*0490*/  LDCU UR4, c[0x0][0x3c8] ;  /* 0x00007900ff0477ac */ /* 0x000e220008000800 */
[C---:B------:R-:W-:Y:S02]  /*04a0*/  LEA R8, R19.reuse, R5, 0x1 ;  /* 0x0000000513087211 */ /* 0x040fe400078e08ff */
[----:B------:R-:W-:Y:S02]  /*04b0*/  IADD3.X R25, PT, PT, R2, UR5, R25, P1, P2 ;  /* 0x0000000502197c10 */ /* 0x000fe40008fe4419 */
[CC--:B------:R-:W-:Y:S01]  /*04c0*/  LEA R2, P1, R4.reuse, R24.reuse, 0x1 ;  /* 0x0000001804027211 */ /* 0x0c0fe200078208ff */
[----:B------:R-:W-:Y:S01]  /*04d0*/  IMAD R9, R19, 0x2, R8 ;  /* 0x0000000213097824 */ /* 0x000fe200078e0208 */
[-C--:B------:R-:W-:Y:S01]  /*04e0*/  LEA R6, P2, R5, R24.reuse, 0x1 ;  /* 0x0000001805067211 */ /* 0x080fe200078408ff */
[----:B------:R-:W1:Y:S01]  /*04f0*/  LDS R26, [UR12] ;  /* 0x0000000cff1a7984 */ /* 0x000e620008000800 */
[----:B------:R-:W-:Y:S01]  /*0500*/  LEA.HI.X.SX32 R3, R4, R25, 0x1, P1 ;  /* 0x0000001904037211 */ /* 0x000fe200008f0eff */
[----:B------:R-:W-:Y:S01]  /*0510*/  BAR.SYNC.DEFER_BLOCKING 0x0 ;  /* 0x0000000000007b1d */ /* 0x000fe20000010000 */
[----:B------:R-:W-:-:S02]  /*0520*/  LEA R12, P1, R8, R24, 0x1 ;  /* 0x00000018080c7211 */ /* 0x000fc400078208ff */
[----:B------:R-:W-:Y:S02]  /*0530*/  LEA R10, R19, R9, 0x1 ;  /* 0x00000009130a7211 */ /* 0x000fe400078e08ff */
[-C--:B------:R-:W-:Y:S02]  /*0540*/  LEA.HI.X.SX32 R13, R8, R25.reuse, 0x1, P1 ;  /* 0x00000019080d7211 */ /* 0x080fe400008f0eff */
[----:B------:R-:W-:Y:S02]  /*0550*/  LEA R14, P1, R9, R24, 0x1 ;  /* 0x00000018090e7211 */ /* 0x000fe400078208ff */
[----:B------:R-:W-:Y:S02]  /*0560*/  LEA R11, R19, R10, 0x1 ;  /* 0x0000000a130b7211 */ /* 0x000fe400078e08ff */
[-C--:B------:R-:W-:Y:S02]  /*0570*/  LEA.HI.X.SX32 R15, R9, R25.reuse, 0x1, P1 ;  /* 0x00000019090f7211 */ /* 0x080fe400008f0eff */
[----:B------:R-:W-:Y:S01]  /*0580*/  LEA R16, P1, R10, R24, 0x1 ;  /* 0x000000180a107211 */ /* 0x000fe200078208ff */
[----:B------:R-:W-:Y:S01]  /*0590*/  IMAD R21, R19, 0x2, R11 ;  /* 0x0000000213157824 */ /* 0x000fe200078e020b */
[----:B------:R-:W-:-:S02]  /*05a0*/  LEA.HI.X.SX32 R7, R5, R25, 0x1, P2 ;  /* 0x0000001905077211 */ /* 0x000fc400010f0eff */
[----:B------:R-:W-:Y:S02]  /*05b0*/  LEA.HI.X.SX32 R17, R10, R25, 0x1, P1 ;  /* 0x000000190a117211 */ /* 0x000fe400008f0eff */
[-C--:B------:R-:W-:Y:S01]  /*05c0*/  LEA R18, P1, R11, R24.reuse, 0x1 ;  /* 0x000000180b127211 */ /* 0x080fe200078208ff */
[----:B------:R2:W5:Y:S01]  /*05d0*/  LDG.E.U16 R4, desc[UR26][R2.64] ;  /* 0x0000001a02047981 */ /* 0x000562000c1e1500 */
[----:B------:R-:W-:-:S03]  /*05e0*/  LEA R22, P2, R21, R24, 0x1 ;  /* 0x0000001815167211 */ /* 0x000fc600078408ff */
[----:B------:R3:W5:Y:S04]  /*05f0*/  LDG.E.U16 R5, desc[UR26][R6.64] ;  /* 0x0000001a06057981 */ /* 0x000768000c1e1500 */
[----:B------:R4:W5:Y:S01]  /*0600*/  LDG.E.U16 R8, desc[UR26][R12.64] ;  /* 0x0000001a0c087981 */ /* 0x000962000c1e1500 */
[----:B--2---:R-:W-:Y:S02]  /*0610*/  LEA R2, R19, R21, 0x1 ;  /* 0x0000001513027211 */ /* 0x004fe400078e08ff */
[-C--:B------:R-:W-:Y:S01]  /*0620*/  LEA.HI.X.SX32 R19, R11, R25.reuse, 0x1, P1 ;  /* 0x000000190b137211 */ /* 0x080fe200008f0eff */
[----:B------:R0:W5:Y:S01]  /*0630*/  LDG.E.U16 R9, desc[UR26][R14.64] ;  /* 0x0000001a0e097981 */ /* 0x000162000c1e1500 */
[C---:B------:R-:W-:Y:S01]  /*0640*/  LEA R24, P1, R2.reuse, R24, 0x1 ;  /* 0x0000001802187211 */ /* 0x040fe200078208ff */
[----:B---3--:R-:W2:Y:S01]  /*0650*/  LDC.64 R6, c[0x0][0x388] ;  /* 0x0000e200ff067b82 */ /* 0x008ea20000000a00 */
[-C--:B------:R-:W-:Y:S01]  /*0660*/  LEA.HI.X.SX32 R23, R21, R25.reuse, 0x1, P2 ;  /* 0x0000001915177211 */ /* 0x080fe200010f0eff */
[----:B------:R3:W5:Y:S01]  /*0670*/  LDG.E.U16 R10, desc[UR26][R16.64] ;  /* 0x0000001a100a7981 */ /* 0x000762000c1e1500 */
[----:B------:R-:W-:-:S02]  /*0680*/  LEA.HI.X.SX32 R25, R2, R25, 0x1, P1 ;  /* 0x0000001902197211 */ /* 0x000fc400008f0eff */
[C---:B----4-:R-:W-:Y:S01]  /*0690*/  LOP3.LUT R13, R0.reuse, 0xf, RZ, 0xc0, !PT ;  /* 0x0000000f000d7812 */ /* 0x050fe200078ec0ff */
[----:B------:R4:W5:Y:S02]  /*06a0*/  LDG.E.U16 R11, desc[UR26][R18.64] ;  /* 0x0000001a120b7981 */ /* 0x000964000c1e1500 */
[----:B------:R-:W2:Y:S02]  /*06b0*/  LDC.64 R2, c[0x0][0x3c0] ;  /* 0x0000f000ff027b82 */ /* 0x000ea40000000a00 */
[----:B0-----:R-:W-:Y:S01]  /*06c0*/  IMAD R14, R13, UR4, RZ ;  /* 0x000000040d0e7c24 */ /* 0x001fe2000f8e02ff */
[----:B------:R-:W-:Y:S01]  /*06d0*/  SHF.L.U32 R27, R0, 0x1, RZ ;  /* 0x00000001001b7819 */ /* 0x000fe200000006ff */
[----:B------:R0:W5:Y:S01]  /*06e0*/  LDG.E.U16 R12, desc[UR26][R22.64] ;  /* 0x0000001a160c7981 */ /* 0x000162000c1e1500 */
[--C-:B---3--:R-:W-:Y:S02]  /*06f0*/  SHF.R.U32.HI R16, RZ, 0x4, R0.reuse ;  /* 0x00000004ff107819 */ /* 0x108fe40000011600 */
[----:B------:R-:W-:Y:S01]  /*0700*/  SHF.L.U32 R15, R14, 0x1, RZ ;  /* 0x000000010e0f7819 */ /* 0x000fe200000006ff */
[----:B------:R0:W5:Y:S01]  /*0710*/  LDG.E.U16 R24, desc[UR26][R24.64] ;  /* 0x0000001a18187981 */ /* 0x000162000c1e1500 */
[----:B------:R-:W-:Y:S01]  /*0720*/  SGXT.U32 R16, R16, 0x4 ;  /* 0x000000041010781a */ /* 0x000fe20000000000 */
[----:B------:R-:W-:Y:S01]  /*0730*/  IMAD.HI R14, R14, 0x2, RZ ;  /* 0x000000020e0e7827 */ /* 0x000fe200078e02ff */
[----:B------:R-:W-:-:S02]  /*0740*/  SHF.R.S32.HI R17, RZ, 0x7, R0 ;  /* 0x00000007ff117819 */ /* 0x000fc40000011400 */
[----:B------:R-:W-:Y:S02]  /*0750*/  SHF.R.U32.HI R21, RZ, 0x5, R0 ;  /* 0x00000005ff157819 */ /* 0x000fe40000011600 */
[----:B-1----:R-:W-:Y:S02]  /*0760*/  R2UR UR13, R26 ;  /* 0x000000001a0d72ca */ /* 0x002fe400000e0000 */
[----:B------:R-:W-:Y:S01]  /*0770*/  R2UR UR22, R21 ;  /* 0x00000000151672ca */ /* 0x000fe200000e0000 */
[----:B--2---:R-:W-:Y:S02]  /*0780*/  IMAD R2, R2, UR9, RZ ;  /* 0x0000000902027c24 */ /* 0x004fe4000f8e02ff */
[----:B------:R-:W-:Y:S02]  /*0790*/  IMAD R16, R16, R3, RZ ;  /* 0x0000000310107224 */ /* 0x000fe400078e02ff */
[C---:B------:R-:W-:Y:S02]  /*07a0*/  IMAD.SHL.U32 R13, R2.reuse, 0x2, RZ ;  /* 0x00000002020d7824 */ /* 0x040fe400078e00ff */
[----:B------:R-:W-:-:S03]  /*07b0*/  IMAD.HI R2, R2, 0x2, RZ ;  /* 0x0000000202027827 */ /* 0x000fc600078e02ff */
[----:B------:R-:W-:Y:S02]  /*07c0*/  IADD3 R13, P1, P2, R15, R6, R13 ;  /* 0x000000060f0d7210 */ /* 0x000fe40007a3e00d */
[----:B------:R-:W-:Y:S02]  /*07d0*/  SGXT R6, R17, 0x1 ;  /* 0x000000011106781a */ /* 0x000fe40000000200 */
[----:B------:R-:W-:Y:S02]  /*07e0*/  IADD3.X R15, PT, PT, R14, R7, R2, P1, P2 ;  /* 0x000000070e0f7210 */ /* 0x000fe40000fe4402 */
[----:B----4-:R-:W-:Y:S02]  /*07f0*/  LOP3.LUT R18, R6, 0x90, RZ, 0xc0, !PT ;  /* 0x0000009006127812 */ /* 0x010fe400078ec0ff */
[----:B------:R-:W-:Y:S02]  /*0800*/  LEA R2, R3, R16, 0x4 ;  /* 0x0000001003027211 */ /* 0x000fe400078e20ff */
[----:B------:R-:W-:-:S02]  /*0810*/  LOP3.LUT R6, R0, 0x40, RZ, 0xc0, !PT ;  /* 0x0000004000067812 */ /* 0x000fc400078ec0ff */
[----:B------:R-:W-:Y:S02]  /*0820*/  LOP3.LUT R7, R18, 0x7e, R27, 0x78, !PT ;  /* 0x0000007e12077812 */ /* 0x000fe400078e781b */
[-C--:B------:R-:W-:Y:S02]  /*0830*/  LEA R34, P1, R16, R13.reuse, 0x1 ;  /* 0x0000000d10227211 */ /* 0x080fe400078208ff */
[----:B------:R-:W-:Y:S01]  /*0840*/  LEA R32, P2, R2, R13, 0x1 ;  /* 0x0000000d02207211 */ /* 0x000fe200078408ff */
[----:B------:R-:W-:Y:S01]  /*0850*/  IMAD R7, R6, 0x20, R7 ;  /* 0x0000002006077824 */ /* 0x000fe200078e0207 */
[-C--:B------:R-:W-:Y:S02]  /*0860*/  LEA.HI.X.SX32 R35, R16, R15.reuse, 0x1, P1 ;  /* 0x0000000f10237211 */ /* 0x080fe400008f0eff */
[----:B------:R-:W-:Y:S01]  /*0870*/  LEA.HI.X.SX32 R33, R2, R15, 0x1, P2 ;  /* 0x0000000f02217211 */ /* 0x000fe200010f0eff */
[----:B0-----:R-:W-:Y:S08]  /*0880*/  @P0 BRA `(.L_x_5) ;  /* 0x0000000000180947 */ /* 0x001ff00003800000 */
[----:B------:R-:W-:Y:S01]  /*0890*/  ELECT P1, URZ, PT ;  /* 0x0000000000ff782f */ /* 0x000fe20003820000 */
[----:B------:R-:W-:Y:S01]  /*08a0*/  HFMA2 R2, -RZ, RZ, 0, 5.9604644775390625e-08 ;  /* 0x00000001ff027431 */ /* 0x000fe200000001ff */
[----:B------:R-:W-:Y:S01]  /*08b0*/  UMOV UR4, 0x40 ;  /* 0x0000004000047882 */ /* 0x000fe20000000000 */
[----:B------:R-:W-:Y:S01]  /*08c0*/  UVIRTCOUNT.DEALLOC.SMPOOL 0x80 ;  /* 0x000000800000784c */ /* 0x000fe20000000000 */
[----:B------:R-:W-:-:S09]  /*08d0*/  ULEA UR4, UR6, UR4, 0x18 ;  /* 0x0000000406047291 */ /* 0x000fd2000f8ec0ff */
[----:B------:R0:W-:Y:S03]  /*08e0*/  @P1 STS.U8 [UR4], R2 ;  /* 0x00000002ff001988 */ /* 0x0001e60008000004 */
.L_x_5:
[----:B------:R-:W-:Y:S01]  /*08f0*/  USHF.L.U32 UR4, UR22, 0x15, URZ ;  /* 0x0000001516047899 */ /* 0x000fe200080006ff */
[C---:B0-----:R-:W-:Y:S01]  /*0900*/  LOP3.LUT R2, R7.reuse, 0x20, RZ, 0x3c, !PT ;  /* 0x0000002007027812 */ /* 0x041fe200078e3cff */
[----:B------:R-:W-:Y:S01]  /*0910*/  ULOP3.LUT UR19, UR22, 0x4, URZ, 0xc0, !UPT ;  /* 0x0000000416137892 */ /* 0x000fe2000f8ec0ff */
[----:B-----5:R0:W-:Y:S01]  /*0920*/  STS.U16 [R7+UR12], R4 ;  /* 0x0000000407007988 */ /* 0x0201e2000800040c */
[----:B------:R-:W-:Y:S01]  /*0930*/  ULOP3.LUT UR8, UR4, 0x600000, URZ, 0xc0, !UPT ;  /* 0x0060000004087892 */ /* 0x000fe2000f8ec0ff */
[C---:B------:R-:W-:Y:S01]  /*0940*/  LOP3.LUT R13, R7.reuse, 0x40, RZ, 0x3c, !PT ;  /* 0x00000040070d7812 */ /* 0x040fe200078e3cff */
[----:B------:R-:W-:Y:S01]  /*0950*/  UMOV UR5, 0x1 ;  /* 0x0000000100057882 */ /* 0x000fe20000000000 */
[----:B------:R-:W-:Y:S01]  /*0960*/  LOP3.LUT P1, RZ, R0, 0xff, RZ, 0xc0, !PT ;  /* 0x000000ff00ff7812 */ /* 0x000fe2000782c0ff */
[----:B------:R-:W-:Y:S01]  /*0970*/  UIADD3 UR14, UPT, UPT, UR13, UR8, URZ ;  /* 0x000000080d0e7290 */ /* 0x000fe2000fffe0ff */
[----:B------:R-:W-:Y:S01]  /*0980*/  STS.U16 [R7+UR12+0x400], R10 ;  /* 0x0004000a07007988 */ /* 0x000fe2000800040c */
[----:B------:R-:W-:Y:S01]  /*0990*/  UIADD3 UR15, UPT, UPT, UR12, 0x1c00, URZ ;  /* 0x00001c000c0f7890 */ /* 0x000fe2000fffe0ff */
[----:B------:R-:W-:Y:S01]  /*09a0*/  PRMT R6, RZ, 0x7610, R6 ;  /* 0x00007610ff067816 */ /* 0x000fe20000000006 */
[----:B------:R-:W-:Y:S01]  /*09b0*/  ULEA UR14, UR19, UR14, 0x1 ;  /* 0x0000000e130e7291 */ /* 0x000fe2000f8e08ff */
[----:B0-----:R-:W-:Y:S01]  /*09c0*/  LOP3.LUT R4, R7, 0x60, RZ, 0x3c, !PT ;  /* 0x0000006007047812 */ /* 0x001fe200078e3cff */
[----:B------:R-:W-:Y:S01]  /*09d0*/  STS.U16 [R2+UR12+0x100], R5 ;  /* 0x0001000502007988 */ /* 0x000fe2000800040c */
[----:B------:R-:W0:Y:S03]  /*09e0*/  LDCU UR18, c[0x0][0x3f0] ;  /* 0x00007e00ff1277ac */ /* 0x000e260008000800 */
[----:B------:R-:W-:Y:S02]  /*09f0*/  STS.U16 [R2+UR12+0x500], R11 ;  /* 0x0005000b02007988 */ /* 0x000fe4000800040c */
[----:B------:R-:W-:Y:S01]  /*0a00*/  VOTEU.ALL UP0, P1 ;  /* 0x0000000000ff7886 */ /* 0x000fe20000800000 */
[----:B------:R-:W-:Y:S01]  /*0a10*/  VOTEU.ALL UP1, P1 ;  /* 0x0000000000ff7886 */ /* 0x000fe20000820000 */
[----:B------:R1:W-:Y:S03]  /*0a20*/  STS.U16 [R13+UR12+0x200], R8 ;  /* 0x000200080d007988 */ /* 0x0003e6000800040c */
[----:B------:R-:W-:-:S04]  /*0a30*/  @!UP0 UIADD3 UR6, UPT, UPT, -UR5, 0x100000, URZ ;  /* 0x0010000005068890 */ /* 0x000fc8000fffe1ff */
[----:B------:R-:W-:Y:S02]  /*0a40*/  @!UP0 USHF.L.U32 UR7, UR6, 0xb, URZ ;  /* 0x0000000b06078899 */ /* 0x000fe400080006ff */
[----:B------:R-:W-:Y:S01]  /*0a50*/  @!UP0 USHF.L.U32 UR6, UR6, 0x1, URZ ;  /* 0x0000000106068899 */ /* 0x000fe200080006ff */
[----:B------:R2:W-:Y:S04]  /*0a60*/  STS.U16 [R13+UR12+0x600], R12 ;  /* 0x0006000c0d007988 */ /* 0x0005e8000800040c */
[----:B------:R2:W-:Y:S01]  /*0a70*/  STS.U16 [R4+UR12+0x300], R9 ;  /* 0x0003000904007988 */ /* 0x0005e2000800040c */
[----:B-1----:R-:W-:-:S03]  /*0a80*/  PRMT R8, RZ, 0x7610, R8 ;  /* 0x00007610ff087816 */ /* 0x002fc60000000008 */
[----:B------:R2:W-:Y:S01]  /*0a90*/  STS.U16 [R4+UR12+0x700], R24 ;  /* 0x0007001804007988 */ /* 0x0005e2000800040c */
[----:B0-----:R-:W-:Y:S01]  /*0aa0*/  ISETP.LT.AND P2, PT, RZ, UR18, PT ;  /* 0x00000012ff007c0c */ /* 0x001fe2000bf41270 */
[----:B------:R-:W-:Y:S01]  /*0ab0*/  STTM.x8 tmem[UR14], RZ ;  /* 0x000000ff000079ed */ /* 0x000fe200081c000e */
[----:B------:R-:W0:Y:S02]  /*0ac0*/  FENCE.VIEW.ASYNC.T ;  /* 0x00000000000073c6 */ /* 0x000e240000000200 */
[----:B0-----:R-:W-:Y:S06]  /*0ad0*/  BAR.SYNC.DEFER_BLOCKING 0x0 ;  /* 0x0000000000007b1d */ /* 0x001fec0000010000 */
[----:B------:R-:W0:Y:S02]  /*0ae0*/  FENCE.VIEW.ASYNC.S ;  /* 0x00000000000073c6 */ /* 0x000e240000000000 */
[----:B0-----:R0:W1:Y:S02]  /*0af0*/  @!UP1 SYNCS.EXCH.64 URZ, [UR15], UR6 ;  /* 0x000000060fff95b2 */ /* 0x0010640008000100 */
[----:B-1----:R-:W-:Y:S06]  /*0b00*/  BAR.SYNC.DEFER_BLOCKING 0x0 ;  /* 0x0000000000007b1d */ /* 0x002fec0000010000 */
[----:B------:R-:W3:Y:S04]  /*0b10*/  @P2 LDG.E.U16 R6, desc[UR26][R34.64] ;  /* 0x0000001a22062981 */ /* 0x000ee8000c1e1500 */
[----:B------:R-:W4:Y:S01]  /*0b20*/  @P2 LDG.E.U16 R8, desc[UR26][R32.64] ;  /* 0x0000001a20082981 */ /* 0x000f22000c1e1500 */
[----:B------:R-:W-:Y:S01]  /*0b30*/  SHF.R.S32.HI R2, RZ, 0x6, R0 ;  /* 0x00000006ff027819 */ /* 0x000fe20000011400 */
[----:B------:R-:W-:Y:S01]  /*0b40*/  VOTEU.ALL UP1, P1 ;  /* 0x0000000000ff7886 */ /* 0x000fe20000820000 */
[----:B0-----:R-:W-:-:S04]  /*0b50*/  @!UP0 UIADD3 UR6, UPT, UPT, -UR5, 0x100000, URZ ;  /* 0x0010000005068890 */ /* 0x001fc8000fffe1ff */
[----:B------:R-:W-:Y:S02]  /*0b60*/  @!UP0 USHF.L.U32 UR7, UR6, 0xb, URZ ;  /* 0x0000000b06078899 */ /* 0x000fe400080006ff */
[----:B------:R-:W-:Y:S02]  /*0b70*/  @!UP0 USHF.L.U32 UR6, UR6, 0x1, URZ ;  /* 0x0000000106068899 */ /* 0x000fe400080006ff */
[----:B------:R-:W-:Y:S01]  /*0b80*/  UIADD3 UR31, UPT, UPT, UR13, 0x10, URZ ;  /* 0x000000100d1f7890 */ /* 0x000fe2000fffe0ff */
[----:B------:R-:W-:Y:S01]  /*0b90*/  SGXT R2, R2, 0x1 ;  /* 0x000000010202781a */ /* 0x000fe20000000200 */
[----:B------:R-:W-:Y:S01]  /*0ba0*/  VOTEU.ALL UP2, P1 ;  /* 0x0000000000ff7886 */ /* 0x000fe20000840000 */
[----:B------:R-:W-:-:S04]  /*0bb0*/  @!UP0 UIADD3 UR4, UPT, UPT, -UR5, 0x100000, URZ ;  /* 0x0010000005048890 */ /* 0x000fc8000fffe1ff */
[----:B------:R-:W-:Y:S02]  /*0bc0*/  @!UP0 USHF.L.U32 UR5, UR4, 0xb, URZ ;  /* 0x0000000b04058899 */ /* 0x000fe400080006ff */
[----:B------:R-:W-:Y:S02]  /*0bd0*/  @!UP0 USHF.L.U32 UR4, UR4, 0x1, URZ ;  /* 0x0000000104048899 */ /* 0x000fe400080006ff */
[----:B------:R-:W-:Y:S01]  /*0be0*/  UIADD3 UR16, UPT, UPT, UR8, UR31, URZ ;  /* 0x0000001f08107290 */ /* 0x000fe2000fffe0ff */
[----:B------:R-:W-:Y:S01]  /*0bf0*/  LOP3.LUT R2, R2, 0x90, RZ, 0xc0, !PT ;  /* 0x0000009002027812 */ /* 0x000fe200078ec0ff */
[----:B------:R-:W-:Y:S01]  /*0c00*/  UIADD3 UR20, UPT, UPT, UR12, 0x1400, URZ ;  /* 0x000014000c147890 */ /* 0x000fe2000fffe0ff */
[----:B------:R-:W-:Y:S01]  /*0c10*/  ISETP.EQ.U32.AND P3, PT, RZ, UR22, P2 ;  /* 0x00000016ff007c0c */ /* 0x000fe20009762070 */
[----:B------:R-:W-:Y:S01]  /*0c20*/  ULEA UR16, UR19, UR16, 0x12 ;  /* 0x0000001013107291 */ /* 0x000fe2000f8e90ff */
[----:B------:R-:W-:Y:S01]  /*0c30*/  LOP3.LUT R21, R2, 0x17e, R27, 0x78, !PT ;  /* 0x0000017e02157812 */ /* 0x000fe200078e781b */
[----:B------:R2:W0:Y:S04]  /*0c40*/  @!UP1 SYNCS.EXCH.64 URZ, [UR12+0x1c08], UR6 ;  /* 0x001c08060cff95b2 */ /* 0x0004280008000100 */
[----:B---3--:R2:W-:Y:S04]  /*0c50*/  STS.U16 [R21+UR12+0x1000], R6 ;  /* 0x0010000615007988 */ /* 0x0085e8000800040c */
[----:B----4-:R2:W-:Y:S01]  /*0c60*/  STS.U16 [R21+UR12+0x1200], R8 ;  /* 0x0012000815007988 */ /* 0x0105e2000800040c */
[----:B0-----:R0:W-:Y:S06]  /*0c70*/  MEMBAR.ALL.CTA ;  /* 0x0000000000007992 */ /* 0x0011ec0000008000 */
[----:B0-----:R-:W-:Y:S04]  /*0c80*/  FENCE.VIEW.ASYNC.S ;  /* 0x00000000000073c6 */ /* 0x001fe80000000000 */
[----:B------:R-:W0:Y:S02]  /*0c90*/  FENCE.VIEW.ASYNC.S ;  /* 0x00000000000073c6 */ /* 0x000e240000000000 */
[----:B0-----:R2:W0:Y:S02]  /*0ca0*/  @!UP2 SYNCS.EXCH.64 URZ, [UR12+0x1400], UR4 ;  /* 0x001400040cffa5b2 */ /* 0x0014240008000100 */
[----:B0-----:R-:W-:Y:S06]  /*0cb0*/  BAR.SYNC.DEFER_BLOCKING 0x0 ;  /* 0x0000000000007b1d */ /* 0x001fec0000010000 */
[----:B--2---:R-:W-:Y:S05]  /*0cc0*/  @!P3 BRA `(.L_x_6) ;  /* 0x000000000040b947 */ /* 0x004fea0003800000 */
[----:B------:R-:W-:Y:S02]  /*0cd0*/  USHF.R.U32.HI UR6, URZ, 0x4, UR12 ;  /* 0x00000004ff067899 */ /* 0x000fe4000801160c */
[----:B------:R-:W-:Y:S02]  /*0ce0*/  UIADD3 UR4, UPT, UPT, UR12, 0x1000, URZ ;  /* 0x000010000c047890 */ /* 0x000fe4000fffe0ff */
[----:B------:R-:W-:Y:S02]  /*0cf0*/  USGXT.U32 UR6, UR6, 0xe ;  /* 0x0000000e0606789a */ /* 0x000fe40008000000 */
[----:B------:R-:W-:Y:S02]  /*0d00*/  USHF.R.U32.HI UR4, URZ, 0x4, UR4 ;  /* 0x00000004ff047899 */ /* 0x000fe40008011604 */
[----:B------:R-:W-:Y:S02]  /*0d10*/  ULOP3.LUT UR6, UR6, 0x800000, URZ, 0xfc, !UPT ;  /* 0x0080000006067892 */ /* 0x000fe4000f8efcff */
[----:B------:R-:W-:Y:S01]  /*0d20*/  USGXT.U32 UR10, UR4, 0xe ;  /* 0x0000000e040a789a */ /* 0x000fe20008000000 */
[----:B------:R-:W-:-:S02]  /*0d30*/  UMOV UR5, URZ ;  /* 0x000000ff00057c82 */ /* 0x000fc40008000000 */
[----:B------:R-:W-:Y:S01]  /*0d40*/  UMOV UR4, UR20 ;  /* 0x0000001400047c82 */ /* 0x000fe20008000000 */
[----:B------:R-:W-:Y:S01]  /*0d50*/  UMOV UR24, 0x0 ;  /* 0x0000000000187882 */ /* 0x000fe20000000000 */
[----:B------:R-:W-:Y:S01]  /*0d60*/  UMOV UR25, 0x8088490 ;  /* 0x0808849000197882 */ /* 0x000fe20000000000 */
[----:B------:R-:W-:Y:S01]  /*0d70*/  UMOV UR7, 0x40004040 ;  /* 0x4000404000077882 */ /* 0x000fe20000000000 */
[----:B------:R-:W-:Y:S01]  /*0d80*/  UMOV UR11, 0xc0004010 ;  /* 0xc0004010000b7882 */ /* 0x000fe20000000000 */
[----:B------:R-:W-:Y:S01]  /*0d90*/  UMOV UR4, UR4 ;  /* 0x0000000400047c82 */ /* 0x000fe20008000000 */
[----:B------:R0:W-:Y:S01]  /*0da0*/  UTCHMMA gdesc[UR6], gdesc[UR10], tmem[UR31], tmem[UR24], idesc[UR25], !UPT ;  /* 0x00ff180a060075ea */ /* 0x0001e2000f80001f */
[----:B------:R0:W-:Y:S01]  /*0db0*/  UTCBAR [UR4], URZ ;  /* 0x000000ff040073e9 */ /* 0x0001e200080000ff */
[----:B------:R-:W-:Y:S02]  /*0dc0*/  NOP ;  /* 0x0000000000007918 */ /* 0x000fe40000000000 */
.L_x_6:
[----:B------:R-:W-:Y:S05]  /*0dd0*/  @!P2 BRA `(.L_x_7) ;  /* 0x000000000008a947 */ /* 0x000fea0003800000 */
[----:B------:R-:W1:Y:S02]  /*0de0*/  SYNCS.PHASECHK.TRANS64.TRYWAIT P4, [UR12+0x1400], RZ ;  /* 0x001400ffff0075a7 */ /* 0x000e64000808110c */
[----:B-1----:R-:W-:Y:S05]  /*0df0*/  @!P4 BRA `(.L_x_8) ;  /* 0x0000002400d4c947 */ /* 0x002fea0003800000 */
.L_x_7:
[----:B------:R-:W-:Y:S01]  /*0e00*/  BAR.SYNC.DEFER_BLOCKING 0x0 ;  /* 0x0000000000007b1d */ /* 0x000fe20000010000 */
[----:B------:R-:W-:Y:S02]  /*0e10*/  SHF.R.U32.HI R30, RZ, 0x5, R0 ;  /* 0x00000005ff1e7819 */ /* 0x000fe40000011600 */
[----:B------:R-:W-:-:S03]  /*0e20*/  PRMT R36, RZ, 0x7610, R36 ;  /* 0x00007610ff247816 */ /* 0x000fc60000000024 */
[----:B0-----:R-:W0:Y:S02]  /*0e30*/  LDCU UR6, c[0x0][0x3a8] ;  /* 0x00007500ff0677ac */ /* 0x001e240008000800 */
[----:B------:R-:W1:Y:S01]  /*0e40*/  LDC.64 R28, c[0x0][0x390] ;  /* 0x0000e400ff1c7b82 */ /* 0x000e620000000a00 */
[----:B------:R-:W-:Y:S01]  /*0e50*/  LDTM.16dp32bit_t0_t15.x16 R4, tmem[UR16] ;  /* 0x00000010000479ee */ /* 0x000fe20008a00000 */
[----:B------:R-:W0:Y:S01]  /*0e60*/  LDTM.16dp32bit_t16_t31.x16 R4, tmem[UR16+0x10] ;  /* 0x00001010000479ee */ /* 0x000e220008a20000 */
[----:B------:R-:W2:Y:S01]  /*0e70*/  LDCU.64 UR28, c[0x0][0x3d0] ;  /* 0x00007a00ff1c77ac */ /* 0x000ea20008000a00 */
[----:B------:R-:W3:Y:S01]  /*0e80*/  @!P1 SYNCS.CCTL.IV [UR12+0x1400] ;  /* 0x00140000ff0099b1 */ /* 0x000ee2000800000c */
[----:B------:R-:W-:Y:S01]  /*0e90*/  NOP ;  /* 0x0000000000007918 */ /* 0x000fe20000000000 */
[----:B--2---:R-:W-:Y:S01]  /*0ea0*/  UIMAD UR4, UR9, UR28, URZ ;  /* 0x0000001c090472a4 */ /* 0x004fe2000f8e02ff */
[----:B0-----:R-:W-:Y:S01]  /*0eb0*/  FMUL R2, R4, UR6 ;  /* 0x0000000604027c20 */ /* 0x001fe20008400000 */
[----:B------:R-:W-:Y:S01]  /*0ec0*/  FMUL R23, R5, UR6 ;  /* 0x0000000605177c20 */ /* 0x000fe20008400000 */
[----:B------:R-:W-:Y:S01]  /*0ed0*/  FMUL R22, R6, UR6 ;  /* 0x0000000606167c20 */ /* 0x000fe20008400000 */
[----:B------:R-:W-:Y:S01]  /*0ee0*/  FMUL R24, R7, UR6 ;  /* 0x0000000607187c20 */ /* 0x000fe20008400000 */
[----:B------:R-:W-:Y:S01]  /*0ef0*/  FMUL R25, R8, UR6 ;  /* 0x0000000608197c20 */ /* 0x000fe20008400000 */
[----:B------:R-:W-:-:S02]  /*0f00*/  USHF.L.U32 UR5, UR4, 0x1, URZ ;  /* 0x0000000104057899 */ /* 0x000fc400080006ff */
[----:B------:R-:W-:Y:S01]  /*0f10*/  FMNMX3 R22, R2, R23, R22, !PT ;  /* 0x0000001702167276 */ /* 0x000fe20007800016 */
[----:B------:R-:W-:Y:S01]  /*0f20*/  FMUL R2, R9, UR6 ;  /* 0x0000000609027c20 */ /* 0x000fe20008400000 */
[----:B------:R-:W-:Y:S02]  /*0f30*/  FMUL R23, R10, UR6 ;  /* 0x000000060a177c20 */ /* 0x000fe40008400000 */
[----:B------:R-:W-:Y:S01]  /*0f40*/  FMNMX3 R24, R22, R24, R25, !PT ;  /* 0x0000001816187276 */ /* 0x000fe20007800019 */
[----:B------:R-:W-:Y:S01]  /*0f50*/  FMUL R22, R11, UR6 ;  /* 0x000000060b167c20 */ /* 0x000fe20008400000 */
[----:B------:R-:W-:Y:S02]  /*0f60*/  FMUL R25, R12, UR6 ;  /* 0x000000060c197c20 */ /* 0x000fe40008400000 */
[----:B------:R-:W-:Y:S01]  /*0f70*/  FMNMX3 R24, R24, R2, R23, !PT ;  /* 0x0000000218187276 */ /* 0x000fe20007800017 */
[----:B------:R-:W-:Y:S01]  /*0f80*/  FMUL R2, R13, UR6 ;  /* 0x000000060d027c20 */ /* 0x000fe20008400000 */
[----:B------:R-:W-:-:S02]  /*0f90*/  FMUL R23, R14, UR6 ;  /* 0x000000060e177c20 */ /* 0x000fc40008400000 */
[----:B------:R-:W-:Y:S01]  /*0fa0*/  FMNMX3 R24, R24, R22, R25, !PT ;  /* 0x0000001618187276 */ /* 0x000fe20007800019 */
[----:B------:R-:W-:Y:S01]  /*0fb0*/  FMUL R22, R15, UR6 ;  /* 0x000000060f167c20 */ /* 0x000fe20008400000 */
[----:B------:R-:W-:Y:S02]  /*0fc0*/  FMUL R25, R16, UR6 ;  /* 0x0000000610197c20 */ /* 0x000fe40008400000 */
[----:B------:R-:W-:Y:S01]  /*0fd0*/  FMNMX3 R24, R24, R2, R23, !PT ;  /* 0x0000000218187276 */ /* 0x000fe20007800017 */
[----:B------:R-:W-:Y:S01]  /*0fe0*/  FMUL R2, R17, UR6 ;  /* 0x0000000611027c20 */ /* 0x000fe20008400000 */
[----:B------:R-:W-:Y:S02]  /*0ff0*/  FMUL R23, R18, UR6 ;  /* 0x0000000612177c20 */ /* 0x000fe40008400000 */
[----:B------:R-:W-:Y:S01]  /*1000*/  FMNMX3 R24, R24, R22, R25, !PT ;  /* 0x0000001618187276 */ /* 0x000fe20007800019 */
[----:B------:R-:W-:-:S03]  /*1010*/  FMUL R22, R19, UR6 ;  /* 0x0000000613167c20 */ /* 0x000fc60008400000 */
[----:B------:R-:W-:Y:S02]  /*1020*/  FMNMX3 R23, R24, R2, R23, !PT ;  /* 0x0000000218177276 */ /* 0x000fe40007800017 */
[----:B------:R-:W0:Y:S02]  /*1030*/  LDC R2, c[0x0][0x3d8] ;  /* 0x0000f600ff027b82 */ /* 0x000e240000000800 */
[----:B------:R-:W-:Y:S02]  /*1040*/  FMNMX R26, R22, R23, !PT ;  /* 0x00000017161a7209 */ /* 0x000fe40007800000 */
[----:B------:R-:W-:Y:S02]  /*1050*/  LOP3.LUT R22, R0, 0x1f, RZ, 0xc0, !PT ;  /* 0x0000001f00167812 */ /* 0x000fe400078ec0ff */
[----:B------:R-:W-:Y:S01]  /*1060*/  SHF.R.U32.HI R23, RZ, 0x2, R0 ;  /* 0x00000002ff177819 */ /* 0x000fe20000011600 */
[----:B------:R-:W2:Y:S02]  /*1070*/  SHFL.BFLY PT, R31, R26, 0x10, 0x1f ;  /* 0x0e001f001a1f7f89 */ /* 0x000ea400000e0000 */
[----:B------:R-:W-:Y:S01]  /*1080*/  IMAD R22, R22, UR29, RZ ;  /* 0x0000001d16167c24 */ /* 0x000fe2000f8e02ff */
[----:B------:R-:W-:-:S04]  /*1090*/  LOP3.LUT R37, R23, 0x38, RZ, 0xc0, !PT ;  /* 0x0000003817257812 */ /* 0x000fc800078ec0ff */
[C---:B------:R-:W-:Y:S01]  /*10a0*/  SHF.L.U32 R25, R22.reuse, 0x1, RZ ;  /* 0x0000000116197819 */ /* 0x040fe200000006ff */
[----:B------:R-:W-:Y:S01]  /*10b0*/  IMAD.HI R22, R22, 0x2, RZ ;  /* 0x0000000216167827 */ /* 0x000fe200078e02ff */
[----:B------:R-:W-:Y:S02]  /*10c0*/  LOP3.LUT R37, R37, 0x1f, R0, 0xf8, !PT ;  /* 0x0000001f25257812 */ /* 0x000fe400078ef800 */
[----:B-1----:R-:W-:Y:S01]  /*10d0*/  IADD3 R28, P4, P5, R25, UR5, R28 ;  /* 0x00000005191c7c10 */ /* 0x002fe2000fd9e01c */
[----:B------:R-:W-:Y:S01]  /*10e0*/  UIMAD.WIDE UR4, UR4, 0x2, URZ ;  /* 0x00000002040478a5 */ /* 0x000fe2000f8e02ff */
[----:B--2---:R-:W-:Y:S02]  /*10f0*/  FMNMX3 R24, R26, -INF , R31, !PT ;  /* 0xff8000001a187876 */ /* 0x004fe4000780001f */
[----:B------:R-:W-:-:S03]  /*1100*/  SGXT.U32 R31, R30, 0x3 ;  /* 0x000000031e1f781a */ /* 0x000fc60000000000 */
[----:B------:R-:W-:Y:S01]  /*1110*/  IADD3.X R26, PT, PT, R22, UR5, R29, P4, P5 ;  /* 0x00000005161a7c10 */ /* 0x000fe2000a7ea41d */
[----:B------:R-:W-:Y:S01]  /*1120*/  FADD R25, -R24, -INF ;  /* 0xff80000018197421 */ /* 0x000fe20000000100 */
[----:B------:R-:W-:Y:S01]  /*1130*/  IMAD.SHL.U32 R22, R37, 0x10, RZ ;  /* 0x0000001025167824 */ /* 0x000fe200078e00ff */
[----:B------:R-:W-:Y:S01]  /*1140*/  SHF.R.U32.HI R37, RZ, 0x1, R0 ;  /* 0x00000001ff257819 */ /* 0x000fe20000011600 */
[----:B0-----:R-:W-:Y:S02]  /*1150*/  IMAD R31, R31, R2, RZ ;  /* 0x000000021f1f7224 */ /* 0x001fe400078e02ff */
[----:B------:R-:W-:-:S03]  /*1160*/  FMUL R25, R25, 1.4426950216293334961 ;  /* 0x3fb8aa3b19197820 */ /* 0x000fc60000400000 */
[----:B------:R-:W-:-:S03]  /*1170*/  LEA R29, R2, R31, 0x3 ;  /* 0x0000001f021d7211 */ /* 0x000fc600078e18ff */
[----:B------:R-:W3:Y:S01]  /*1180*/  MUFU.EX2 R25, R25 ;  /* 0x0000001900197308 */ /* 0x000ee20000000800 */
[----:B------:R-:W-:Y:S02]  /*1190*/  LOP3.LUT R2, R22, 0x1b0, RZ, 0xc0, !PT ;  /* 0x000001b016027812 */ /* 0x000fe400078ec0ff */
[-C--:B------:R-:W-:Y:S02]  /*11a0*/  LEA R30, P4, R31, R28.reuse, 0x1 ;  /* 0x0000001c1f1e7211 */ /* 0x080fe400078808ff */
[----:B------:R-:W-:Y:S02]  /*11b0*/  LOP3.LUT R2, R2, 0x40, R37, 0xf8, !PT ;  /* 0x0000004002027812 */ /* 0x000fe400078ef825 */
[----:B------:R-:W-:Y:S02]  /*11c0*/  LEA R28, P5, R29, R28, 0x1 ;  /* 0x0000001c1d1c7211 */ /* 0x000fe400078a08ff */
[----:B------:R-:W-:Y:S02]  /*11d0*/  IADD3 R2, PT, PT, R2, UR12, RZ ;  /* 0x0000000c02027c10 */ /* 0x000fe4000fffe0ff */
[----:B------:R-:W-:-:S02]  /*11e0*/  LEA.HI.X.SX32 R31, R31, R26, 0x1, P4 ;  /* 0x0000001a1f1f7211 */ /* 0x000fc400020f0eff */
[----:B------:R-:W-:Y:S02]  /*11f0*/  LEA.HI.X.SX32 R29, R29, R26, 0x1, P5 ;  /* 0x0000001a1d1d7211 */ /* 0x000fe400028f0eff */
[----:B------:R-:W-:Y:S01]  /*1200*/  PRMT R26, RZ, 0x7610, R26 ;  /* 0x00007610ff1a7816 */ /* 0x000fe2000000001a */
[----:B---3--:R0:W-:Y:S01]  /*1210*/  STSM.16.M88 [R2+0x1000], R25 ;  /* 0x0010001902007844 */ /* 0x0081e20000000000 */
[----:B------:R-:W-:Y:S06]  /*1220*/  BAR.SYNC.DEFER_BLOCKING 0x0 ;  /* 0x0000000000007b1d */ /* 0x000fec0000010000 */
[----:B------:R-:W2:Y:S04]  /*1230*/  @P2 LDG.E.U16 R36, desc[UR26][R30.64] ;  /* 0x0000001a1e242981 */ /* 0x000ea8000c1e1500 */
[----:B------:R-:W3:Y:S01]  /*1240*/  @P2 LDG.E.U16 R26, desc[UR26][R28.64] ;  /* 0x0000001a1c1a2981 */ /* 0x000ee2000c1e1500 */
[--C-:B------:R-:W-:Y:S01]  /*1250*/  FFMA R4, R4, UR6, -R24.reuse ;  /* 0x0000000604047c23 */ /* 0x100fe20008000818 */
[--C-:B------:R-:W-:Y:S01]  /*1260*/  FFMA R5, R5, UR6, -R24.reuse ;  /* 0x0000000605057c23 */ /* 0x100fe20008000818 */
[--C-:B------:R-:W-:Y:S01]  /*1270*/  FFMA R6, R6, UR6, -R24.reuse ;  /* 0x0000000606067c23 */ /* 0x100fe20008000818 */
[--C-:B------:R-:W-:Y:S01]  /*1280*/  FFMA R7, R7, UR6, -R24.reuse ;  /* 0x0000000607077c23 */ /* 0x100fe20008000818 */
[----:B------:R-:W-:Y:S01]  /*1290*/  FMUL R4, R4, 1.4426950216293334961 ;  /* 0x3fb8aa3b04047820 */ /* 0x000fe20000400000 */
[----:B------:R-:W-:Y:S01]  /*12a0*/  FMUL R5, R5, 1.4426950216293334961 ;  /* 0x3fb8aa3b05057820 */ /* 0x000fe20000400000 */
[----:B------:R-:W-:Y:S01]  /*12b0*/  FMUL R6, R6, 1.4426950216293334961 ;  /* 0x3fb8aa3b06067820 */ /* 0x000fe20000400000 */
[----:B------:R-:W-:Y:S01]  /*12c0*/  FMUL R7, R7, 1.4426950216293334961 ;  /* 0x3fb8aa3b07077820 */ /* 0x000fe20000400000 */
[--C-:B------:R-:W-:Y:S01]  /*12d0*/  FFMA R8, R8, UR6, -R24.reuse ;  /* 0x0000000608087c23 */ /* 0x100fe20008000818 */
[--C-:B------:R-:W-:Y:S01]  /*12e0*/  FFMA R9, R9, UR6, -R24.reuse ;  /* 0x0000000609097c23 */ /* 0x100fe20008000818 */
[----:B------:R-:W-:Y:S01]  /*12f0*/  MUFU.EX2 R4, R4 ;  /* 0x0000000400047308 */ /* 0x000fe20000000800 */
[--C-:B------:R-:W-:Y:S01]  /*1300*/  FFMA R10, R10, UR6, -R24.reuse ;  /* 0x000000060a0a7c23 */ /* 0x100fe20008000818 */
[----:B------:R-:W-:Y:S01]  /*1310*/  FMUL R8, R8, 1.4426950216293334961 ;  /* 0x3fb8aa3b08087820 */ /* 0x000fe20000400000 */
[----:B------:R-:W-:Y:S01]  /*1320*/  FMUL R9, R9, 1.4426950216293334961 ;  /* 0x3fb8aa3b09097820 */ /* 0x000fe20000400000 */
[--C-:B------:R-:W-:Y:S01]  /*1330*/  FFMA R11, R11, UR6, -R24.reuse ;  /* 0x000000060b0b7c23 */ /* 0x100fe20008000818 */
[----:B------:R-:W-:Y:S01]  /*1340*/  FMUL R10, R10, 1.4426950216293334961 ;  /* 0x3fb8aa3b0a0a7820 */ /* 0x000fe20000400000 */
[--C-:B------:R-:W-:Y:S01]  /*1350*/  FFMA R12, R12, UR6, -R24.reuse ;  /* 0x000000060c0c7c23 */ /* 0x100fe20008000818 */
[--C-:B------:R-:W-:Y:S01]  /*1360*/  FFMA R13, R13, UR6, -R24.reuse ;  /* 0x000000060d0d7c23 */ /* 0x100fe20008000818 */
[----:B------:R-:W1:Y:S01]  /*1370*/  MUFU.EX2 R5, R5 ;  /* 0x0000000500057308 */ /* 0x000e620000000800 */
[----:B------:R-:W-:Y:S01]  /*1380*/  FMUL R11, R11, 1.4426950216293334961 ;  /* 0x3fb8aa3b0b0b7820 */ /* 0x000fe20000400000 */
[----:B------:R-:W-:Y:S01]  /*1390*/  FMUL R12, R12, 1.4426950216293334961 ;  /* 0x3fb8aa3b0c0c7820 */ /* 0x000fe20000400000 */
[--C-:B------:R-:W-:Y:S01]  /*13a0*/  FFMA R14, R14, UR6, -R24.reuse ;  /* 0x000000060e0e7c23 */ /* 0x100fe20008000818 */
[----:B------:R-:W-:Y:S01]  /*13b0*/  FMUL R13, R13, 1.4426950216293334961 ;  /* 0x3fb8aa3b0d0d7820 */ /* 0x000fe20000400000 */
[--C-:B------:R-:W-:Y:S01]  /*13c0*/  FFMA R15, R15, UR6, -R24.reuse ;  /* 0x000000060f0f7c23 */ /* 0x100fe20008000818 */
[--C-:B------:R-:W-:Y:S01]  /*13d0*/  FFMA R16, R16, UR6, -R24.reuse ;  /* 0x0000000610107c23 */ /* 0x100fe20008000818 */
[----:B------:R-:W-:Y:S01]  /*13e0*/  FMUL R14, R14, 1.4426950216293334961 ;  /* 0x3fb8aa3b0e0e7820 */ /* 0x000fe20000400000 */
[----:B------:R-:W4:Y:S01]  /*13f0*/  MUFU.EX2 R6, R6 ;  /* 0x0000000600067308 */ /* 0x000f220000000800 */
[----:B------:R-:W-:Y:S01]  /*1400*/  FMUL R15, R15, 1.4426950216293334961 ;  /* 0x3fb8aa3b0f0f7820 */ /* 0x000fe20000400000 */
[--C-:B------:R-:W-:Y:S01]  /*1410*/  FFMA R17, R17, UR6, -R24.reuse ;  /* 0x0000000611117c23 */ /* 0x100fe20008000818 */
[----:B------:R-:W-:Y:S01]  /*1420*/  FMUL R16, R16, 1.4426950216293334961 ;  /* 0x3fb8aa3b10107820 */ /* 0x000fe20000400000 */
[--C-:B------:R-:W-:Y:S01]  /*1430*/  FFMA R18, R18, UR6, -R24.reuse ;  /* 0x0000000612127c23 */ /* 0x100fe20008000818 */
[----:B------:R-:W-:Y:S01]  /*1440*/  FFMA R19, R19, UR6, -R24 ;  /* 0x0000000613137c23 */ /* 0x000fe20008000818 */
[----:B------:R-:W-:Y:S01]  /*1450*/  LOP3.LUT R22, R22, 0x1f0, RZ, 0xc0, !PT ;  /* 0x000001f016167812 */ /* 0x000fe200078ec0ff */
[----:B------:R-:W-:Y:S01]  /*1460*/  UIADD3 UR17, UPT, UPT, UR13, 0x30, URZ ;  /* 0x000000300d117890 */ /* 0x000fe2000fffe0ff */
[----:B------:R-:W5:Y:S01]  /*1470*/  MUFU.EX2 R7, R7 ;  /* 0x0000000700077308 */ /* 0x000f620000000800 */
[----:B-1----:R-:W-:Y:S01]  /*1480*/  FADD R39, R4, R5 ;  /* 0x0000000504277221 */ /* 0x002fe20000000000 */
[----:B------:R-:W-:Y:S01]  /*1490*/  F2FP.BF16.F32.PACK_AB R4, R5, R4 ;  /* 0x000000040504723e */ /* 0x000fe200000010ff */
[----:B------:R-:W-:Y:S01]  /*14a0*/  UIADD3 UR8, UPT, UPT, UR8, UR17, URZ ;  /* 0x0000001108087290 */ /* 0x000fe2000fffe0ff */
[----:B------:R-:W-:Y:S01]  /*14b0*/  LOP3.LUT R40, R27, 0x1fe, RZ, 0xc0, !PT ;  /* 0x000001fe1b287812 */ /* 0x000fe200078ec0ff */
[----:B------:R-:W-:-:S02]  /*14c0*/  UIADD3 UR18, UPT, UPT, UR18, -0x20, URZ ;  /* 0xffffffe012127890 */ /* 0x000fc4000fffe0ff */
[----:B------:R-:W-:Y:S01]  /*14d0*/  ULEA UR19, UR19, UR8, 0x12 ;  /* 0x0000000813137291 */ /* 0x000fe2000f8e90ff */
[----:B------:R-:W1:Y:S01]  /*14e0*/  MUFU.EX2 R8, R8 ;  /* 0x0000000800087308 */ /* 0x000e620000000800 */
[----:B----4-:R-:W-:Y:S01]  /*14f0*/  FADD R38, R6, R39 ;  /* 0x0000002706267221 */ /* 0x010fe20000000000 */
[----:B------:R-:W-:-:S06]  /*1500*/  LOP3.LUT R23, R40, 0x30, R23, 0x78, !PT ;  /* 0x0000003028177812 */ /* 0x000fcc00078e7817 */
[----:B------:R-:W4:Y:S01]  /*1510*/  MUFU.EX2 R9, R9 ;  /* 0x0000000900097308 */ /* 0x000f220000000800 */
[C---:B-----5:R-:W-:Y:S01]  /*1520*/  FADD R39, R7.reuse, R38 ;  /* 0x0000002607277221 */ /* 0x060fe20000000000 */
[----:B------:R-:W-:-:S06]  /*1530*/  F2FP.BF16.F32.PACK_AB R5, R7, R6 ;  /* 0x000000060705723e */ /* 0x000fcc00000010ff */
[----:B------:R-:W-:Y:S01]  /*1540*/  MUFU.EX2 R10, R10 ;  /* 0x0000000a000a7308 */ /* 0x000fe20000000800 */
[----:B-1----:R-:W-:Y:S01]  /*1550*/  FADD R38, R8, R39 ;  /* 0x0000002708267221 */ /* 0x002fe20000000000 */
[----:B------:R-:W-:Y:S01]  /*1560*/  FMUL R39, R17, 1.4426950216293334961 ;  /* 0x3fb8aa3b11277820 */ /* 0x000fe20000400000 */
[----:B------:R-:W-:-:S05]  /*1570*/  FMUL R17, R18, 1.4426950216293334961 ;  /* 0x3fb8aa3b12117820 */ /* 0x000fca0000400000 */
[----:B------:R-:W1:Y:S01]  /*1580*/  MUFU.EX2 R11, R11 ;  /* 0x0000000b000b7308 */ /* 0x000e620000000800 */
[----:B----4-:R-:W-:-:S07]  /*1590*/  F2FP.BF16.F32.PACK_AB R6, R9, R8 ;  /* 0x000000080906723e */ /* 0x010fce00000010ff */
[----:B------:R-:W-:Y:S08]  /*15a0*/  MUFU.EX2 R12, R12 ;  /* 0x0000000c000c7308 */ /* 0x000ff00000000800 */
[----:B------:R4:W5:Y:S01]  /*15b0*/  MUFU.EX2 R37, R13 ;  /* 0x0000000d00257308 */ /* 0x0009620000000800 */
[----:B-1----:R-:W-:-:S07]  /*15c0*/  F2FP.BF16.F32.PACK_AB R7, R11, R10 ;  /* 0x0000000a0b07723e */ /* 0x002fce00000010ff */
[----:B------:R-:W1:Y:S01]  /*15d0*/  MUFU.EX2 R14, R14 ;  /* 0x0000000e000e7308 */ /* 0x000e620000000800 */
[----:B----4-:R-:W-:-:S04]  /*15e0*/  FADD R13, R9, R38 ;  /* 0x00000026090d7221 */ /* 0x010fc80000000000 */
[----:B------:R-:W-:-:S03]  /*15f0*/  FADD R38, R10, R13 ;  /* 0x0000000d0a267221 */ /* 0x000fc60000000000 */
[----:B------:R-:W4:Y:S01]  /*1600*/  MUFU.EX2 R15, R15 ;  /* 0x0000000f000f7308 */ /* 0x000f220000000800 */
[----:B------:R-:W-:Y:S01]  /*1610*/  FADD R13, R11, R38 ;  /* 0x000000260b0d7221 */ /* 0x000fe20000000000 */
[----:B-----5:R-:W-:-:S03]  /*1620*/  F2FP.BF16.F32.PACK_AB R8, R37, R12 ;  /* 0x0000000c2508723e */ /* 0x020fc600000010ff */
[----:B------:R-:W-:-:S03]  /*1630*/  FADD R18, R12, R13 ;  /* 0x0000000d0c127221 */ /* 0x000fc60000000000 */
[----:B------:R-:W5:Y:S01]  /*1640*/  MUFU.EX2 R16, R16 ;  /* 0x0000001000107308 */ /* 0x000f620000000800 */
[----:B------:R-:W-:Y:S01]  /*1650*/  FADD R13, R37, R18 ;  /* 0x00000012250d7221 */ /* 0x000fe20000000000 */
[----:B------:R-:W-:-:S03]  /*1660*/  FMUL R18, R19, 1.4426950216293334961 ;  /* 0x3fb8aa3b13127820 */ /* 0x000fc60000400000 */
[----:B-1----:R-:W-:Y:S02]  /*1670*/  FADD R38, R14, R13 ;  /* 0x0000000d0e267221 */ /* 0x002fe40000000000 */
[----:B------:R0:W1:Y:S01]  /*1680*/  LDSM.16.M88 R13, [R22+UR12+0x1000] ;  /* 0x0010000c160d783b */ /* 0x0000620008000000 */
[----:B------:R-:W0:Y:S01]  /*1690*/  MUFU.EX2 R39, R39 ;  /* 0x0000002700277308 */ /* 0x000e220000000800 */
[----:B----4-:R-:W-:Y:S01]  /*16a0*/  FADD R19, R15, R38 ;  /* 0x000000260f137221 */ /* 0x010fe20000000000 */
[----:B------:R-:W-:Y:S06]  /*16b0*/  BAR.SYNC.DEFER_BLOCKING 0x0 ;  /* 0x0000000000007b1d */ /* 0x000fec0000010000 */
[----:B------:R-:W4:Y:S01]  /*16c0*/  MUFU.EX2 R17, R17 ;  /* 0x0000001100117308 */ /* 0x000f220000000800 */
[----:B-----5:R-:W-:-:S07]  /*16d0*/  FADD R38, R16, R19 ;  /* 0x0000001310267221 */ /* 0x020fce0000000000 */
[----:B------:R-:W5:Y:S01]  /*16e0*/  MUFU.EX2 R18, R18 ;  /* 0x0000001200127308 */ /* 0x000f620000000800 */
[C---:B0-----:R-:W-:Y:S01]  /*16f0*/  FADD R38, R39.reuse, R38 ;  /* 0x0000002627267221 */ /* 0x041fe20000000000 */
[----:B------:R-:W-:-:S03]  /*1700*/  F2FP.BF16.F32.PACK_AB R10, R39, R16 ;  /* 0x00000010270a723e */ /* 0x000fc600000010ff */
[----:B----4-:R-:W-:-:S04]  /*1710*/  FADD R9, R17, R38 ;  /* 0x0000002611097221 */ /* 0x010fc80000000000 */
[C---:B-----5:R-:W-:Y:S01]  /*1720*/  FADD R12, R18.reuse, R9 ;  /* 0x00000009120c7221 */ /* 0x060fe20000000000 */
[----:B------:R-:W-:Y:S02]  /*1730*/  F2FP.BF16.F32.PACK_AB R9, R15, R14 ;  /* 0x0000000e0f09723e */ /* 0x000fe400000010ff */
[----:B------:R-:W-:Y:S02]  /*1740*/  F2FP.BF16.F32.PACK_AB R11, R18, R17 ;  /* 0x00000011120b723e */ /* 0x000fe400000010ff */
[----:B------:R0:W4:Y:S04]  /*1750*/  SHFL.BFLY PT, R15, R12, 0x10, 0x1f ;  /* 0x0e001f000c0f7f89 */ /* 0x00012800000e0000 */
[----:B--2---:R0:W-:Y:S04]  /*1760*/  STS.U16 [R23+UR12+0x1000], R36 ;  /* 0x0010002417007988 */ /* 0x0041e8000800040c */
[----:B---3--:R0:W-:Y:S01]  /*1770*/  STS.U16 [R23+UR12+0x1200], R26 ;  /* 0x0012001a17007988 */ /* 0x0081e2000800040c */
[----:B-1--4-:R-:W-:Y:S05]  /*1780*/  @!P2 BRA `(.L_x_9) ;  /* 0x000000000008a947 */ /* 0x012fea0003800000 */
[----:B------:R1:W-:Y:S01]  /*1790*/  STTM.16dp32bit_t0_t15.x8 tmem[UR19], R4 ;  /* 0x00000004000079ed */ /* 0x0003e20008980013 */
[----:B------:R1:W-:Y:S02]  /*17a0*/  STTM.16dp32bit_t16_t31.x8 tmem[UR19+0x8], R4 ;  /* 0x00000804000079ed */ /* 0x0003e400089a0013 */
.L_x_9:
[----:B------:R-:W2:Y:S02]  /*17b0*/  FENCE.VIEW.ASYNC.T ;  /* 0x00000000000073c6 */ /* 0x000ea40000000200 */
[----:B--2---:R-:W-:Y:S06]  /*17c0*/  BAR.SYNC.DEFER_BLOCKING 0x0 ;  /* 0x0000000000007b1d */ /* 0x004fec0000010000 */
[----:B-1----:R-:W1:Y:S01]  /*17d0*/  LDTM.x8 R4, tmem[UR14] ;  /* 0x0000000e000479ee */ /* 0x002e6200081c0000 */
[----:B------:R-:W-:Y:S01]  /*17e0*/  NOP ;  /* 0x0000000000007918 */ /* 0x000fe20000000000 */
[----:B------:R-:W-:Y:S05]  /*17f0*/  @!P2 BRA `(.L_x_10) ;  /* 0x000000000024a947 */ /* 0x000fea0003800000 */
[C---:B-1----:R-:W-:Y:S01]  /*1800*/  FMUL R4, R13.reuse, R4 ;  /* 0x000000040d047220 */ /* 0x042fe20000400000 */
[C---:B------:R-:W-:Y:S01]  /*1810*/  FMUL R5, R13.reuse, R5 ;  /* 0x000000050d057220 */ /* 0x040fe20000400000 */
[C---:B------:R-:W-:Y:S01]  /*1820*/  FMUL R6, R13.reuse, R6 ;  /* 0x000000060d067220 */ /* 0x040fe20000400000 */
[C---:B------:R-:W-:Y:S01]  /*1830*/  FMUL R7, R13.reuse, R7 ;  /* 0x000000070d077220 */ /* 0x040fe20000400000 */
[C---:B------:R-:W-:Y:S01]  /*1840*/  FMUL R8, R13.reuse, R8 ;  /* 0x000000080d087220 */ /* 0x040fe20000400000 */
[C---:B------:R-:W-:Y:S01]  /*1850*/  FMUL R9, R13.reuse, R9 ;  /* 0x000000090d097220 */ /* 0x040fe20000400000 */
[C---:B------:R-:W-:Y:S01]  /*1860*/  FMUL R10, R13.reuse, R10 ;  /* 0x0000000a0d0a7220 */ /* 0x040fe20000400000 */
[----:B------:R-:W-:-:S04]  /*1870*/  FMUL R11, R13, R11 ;  /* 0x0000000b0d0b7220 */ /* 0x000fc80000400000 */
[----:B------:R2:W-:Y:S03]  /*1880*/  STTM.x8 tmem[UR14], R4 ;  /* 0x00000004000079ed */ /* 0x0005e600081c000e */
.L_x_10:
[----:B-1----:R-:W1:Y:S02]  /*1890*/  FENCE.VIEW.ASYNC.T ;  /* 0x00000000000073c6 */ /* 0x002e640000000200 */
[----:B-1----:R-:W-:Y:S01]  /*18a0*/  BAR.SYNC.DEFER_BLOCKING 0x0 ;  /* 0x0000000000007b1d */ /* 0x002fe20000010000 */
[----:B0-----:R-:W-:Y:S01]  /*18b0*/  FADD R12, R12, R15 ;  /* 0x0000000f0c0c7221 */ /* 0x001fe20000000000 */
[----:B------:R-:W-:-:S03]  /*18c0*/  UISETP.GE.AND UP1, UPT, UR18, 0x1, UPT ;  /* 0x000000011200788c */ /* 0x000fc6000bf26270 */
[----:B------:R-:W-:Y:S01]  /*18d0*/  FADD R12, R25, R12 ;  /* 0x0000000c190c7221 */ /* 0x000fe20000000000 */
[----:B------:R0:W-:Y:S06]  /*18e0*/  MEMBAR.ALL.CTA ;  /* 0x0000000000007992 */ /* 0x0001ec0000008000 */
[----:B0-----:R-:W0:Y:S02]  /*18f0*/  FENCE.VIEW.ASYNC.S ;  /* 0x00000000000073c6 */ /* 0x001e240000000000 */
[----:B0-----:R-:W-:Y:S06]  /*1900*/  BAR.SYNC.DEFER_BLOCKING 0x0 ;  /* 0x0000000000007b1d */ /* 0x001fec0000010000 */
[----:B------:R-:W-:Y:S05]  /*1910*/  @!P3 BRA `(.L_x_11) ;  /* 0x000000000050b947 */ /* 0x000fea0003800000 */
[----:B------:R-:W-:Y:S01]  /*1920*/  UIADD3 UR4, UPT, UPT, UR12, 0x1000, URZ ;  /* 0x000010000c047890 */ /* 0x000fe2000fffe0ff */
[----:B------:R-:W-:Y:S01]  /*1930*/  UMOV UR10, 0xfffffffe ;  /* 0xfffffffe000a7882 */ /* 0x000fe20000000000 */
[----:B------:R-:W-:Y:S02]  /*1940*/  UMOV UR11, 0x7fffbfdf ;  /* 0x7fffbfdf000b7882 */ /* 0x000fe40000000000 */
[----:B------:R-:W-:Y:S01]  /*1950*/  USHF.R.U32.HI UR4, URZ, 0x4, UR4 ;  /* 0x00000004ff047899 */ /* 0x000fe20008011604 */
[----:B------:R-:W-:Y:S01]  /*1960*/  UMOV UR7, URZ ;  /* 0x000000ff00077c82 */ /* 0x000fe20008000000 */
[----:B------:R-:W-:Y:S02]  /*1970*/  UIADD3 UR8, UPT, UPT, UR13, 0x38, URZ ;  /* 0x000000380d087890 */ /* 0x000fe4000fffe0ff */
[----:B------:R-:W-:Y:S01]  /*1980*/  USGXT.U32 UR6, UR4, 0xe ;  /* 0x0000000e0406789a */ /* 0x000fe20008000000 */
[----:B------:R-:W-:Y:S01]  /*1990*/  UMOV UR24, 0x0 ;  /* 0x0000000000187882 */ /* 0x000fe20000000000 */
[----:B------:R-:W-:-:S02]  /*19a0*/  UMOV UR25, 0x8040490 ;  /* 0x0804049000197882 */ /* 0x000fc40000000000 */
[----:B------:R-:W-:Y:S01]  /*19b0*/  UIADD3.64 UR10, UPT, UPT, UR6, -UR10, URZ ;  /* 0x8000000a060a7297 */ /* 0x000fe2000fffe0ff */
[----:B------:R-:W-:Y:S01]  /*19c0*/  UMOV UR4, UR15 ;  /* 0x0000000f00047c82 */ /* 0x000fe20008000000 */
[----:B------:R-:W-:Y:S01]  /*19d0*/  UMOV UR5, URZ ;  /* 0x000000ff00057c82 */ /* 0x000fe20008000000 */
[----:B------:R-:W-:Y:S01]  /*19e0*/  UMOV UR7, 0x80004020 ;  /* 0x8000402000077882 */ /* 0x000fe20000000000 */
[----:B------:R-:W-:Y:S01]  /*19f0*/  UMOV UR32, 0x0 ;  /* 0x0000000000207882 */ /* 0x000fe20000000000 */
[----:B------:R-:W-:Y:S01]  /*1a00*/  UMOV UR33, 0x8040490 ;  /* 0x0804049000217882 */ /* 0x000fe20000000000 */
[----:B------:R-:W-:Y:S01]  /*1a10*/  UMOV UR4, UR4 ;  /* 0x0000000400047c82 */ /* 0x000fe20008000000 */
[----:B------:R0:W-:Y:S02]  /*1a20*/  UTCHMMA tmem[UR17], gdesc[UR6], tmem[UR13], tmem[UR24], idesc[UR25], UPT ;  /* 0x00ff1806110079ea */ /* 0x0001e4000b80000d */
[----:B------:R0:W-:Y:S01]  /*1a30*/  UTCHMMA tmem[UR8], gdesc[UR10], tmem[UR13], tmem[UR32], idesc[UR33], UPT ;  /* 0x00ff200a080079ea */ /* 0x0001e2000b80000d */
[----:B------:R0:W-:Y:S01]  /*1a40*/  UTCBAR [UR4], URZ ;  /* 0x000000ff040073e9 */ /* 0x0001e200080000ff */
[----:B------:R-:W-:Y:S01]  /*1a50*/  NOP ;  /* 0x0000000000007918 */ /* 0x000fe20000000000 */
.L_x_11:
[----:B------:R-:W-:Y:S01]  /*1a60*/  FSEL R24, R24, -INF , P2 ;  /* 0xff80000018187808 */ /* 0x000fe20001000000 */
[----:B0-----:R-:W-:Y:S01]  /*1a70*/  UMOV UR6, URZ ;  /* 0x000000ff00067c82 */ /* 0x001fe20008000000 */
[----:B------:R-:W-:Y:S01]  /*1a80*/  FSEL R25, R12, 1, P2 ;  /* 0x3f8000000c197808 */ /* 0x000fe20001000000 */
[----:B------:R-:W-:Y:S06]  /*1a90*/  BRA.U !UP1, `(.L_x_12) ;  /* 0x0000000d09807547 */ /* 0x000fec000b800000 */
[----:B------:R-:W-:Y:S01]  /*1aa0*/  USHF.R.U32.HI UR5, URZ, 0x4, UR12 ;  /* 0x00000004ff057899 */ /* 0x000fe2000801160c */
[----:B------:R-:W-:Y:S01]  /*1ab0*/  IMAD.SHL.U32 R27, R3, 0x20, RZ ;  /* 0x00000020031b7824 */ /* 0x000fe200078e00ff */
[----:B------:R-:W-:Y:S01]  /*1ac0*/  UIADD3 UR4, UPT, UPT, UR12, 0x1800, URZ ;  /* 0x000018000c047890 */ /* 0x000fe2000fffe0ff */
[----:B------:R-:W-:Y:S01]  /*1ad0*/  HFMA2 R37, -RZ, RZ, 0, 0 ;  /* 0x00000000ff257431 */ /* 0x000fe200000001ff */
[----:B------:R-:W-:Y:S01]  /*1ae0*/  USHF.L.U32 UR29, UR29, 0x5, URZ ;  /* 0x000000051d1d7899 */ /* 0x000fe200080006ff */
[----:B------:R-:W-:Y:S01]  /*1af0*/  MOV R39, R24 ;  /* 0x0000001800277202 */ /* 0x000fe20000000f00 */
[----:B------:R-:W-:Y:S01]  /*1b00*/  USGXT.U32 UR5, UR5, 0xe ;  /* 0x0000000e0505789a */ /* 0x000fe20008000000 */
[----:B------:R-:W-:Y:S01]  /*1b10*/  IMAD.MOV.U32 R26, RZ, RZ, R27 ;  /* 0x000000ffff1a7224 */ /* 0x000fe200078e001b */
[----:B------:R-:W-:Y:S02]  /*1b20*/  USHF.R.U32.HI UR4, URZ, 0x4, UR4 ;  /* 0x00000004ff047899 */ /* 0x000fe40008011604 */
[----:B------:R-:W-:Y:S01]  /*1b30*/  USHF.R.U32.HI UR28, URZ, 0x4, UR20 ;  /* 0x00000004ff1c7899 */ /* 0x000fe20008011614 */
[----:B------:R-:W-:Y:S01]  /*1b40*/  MOV R3, UR29 ;  /* 0x0000001d00037c02 */ /* 0x000fe20008000f00 */
[----:B------:R-:W-:-:S02]  /*1b50*/  USGXT.U32 UR4, UR4, 0xe ;  /* 0x0000000e0404789a */ /* 0x000fc40008000000 */
[----:B------:R-:W-:Y:S01]  /*1b60*/  ULOP3.LUT UR32, UR5, 0x800000, URZ, 0xfc, !UPT ;  /* 0x0080000005207892 */ /* 0x000fe2000f8efcff */
[----:B------:R-:W-:Y:S01]  /*1b70*/  UMOV UR20, 0xfffffffe ;  /* 0xfffffffe00147882 */ /* 0x000fe20000000000 */
[----:B------:R-:W-:Y:S01]  /*1b80*/  UMOV UR21, 0x7fffbfdf ;  /* 0x7fffbfdf00157882 */ /* 0x000fe20000000000 */
[----:B------:R-:W-:Y:S01]  /*1b90*/  UMOV UR5, URZ ;  /* 0x000000ff00057c82 */ /* 0x000fe20008000000 */
[----:B------:R-:W-:Y:S01]  /*1ba0*/  UISETP.NE.U32.AND UP1, UPT, UR22, URZ, UPT ;  /* 0x000000ff1600728c */ /* 0x000fe2000bf25070 */
[----:B------:R-:W0:Y:S01]  /*1bb0*/  LDCU UR33, c[0x0][0x3a8] ;  /* 0x00007500ff2177ac */ /* 0x000e220008000800 */
[----:B------:R-:W-:Y:S02]  /*1bc0*/  USGXT.U32 UR28, UR28, 0xe ;  /* 0x0000000e1c1c789a */ /* 0x000fe40008000000 */
[----:B------:R-:W-:Y:S01]  /*1bd0*/  UIADD3.64 UR20, UPT, UPT, UR4, -UR20, URZ ;  /* 0x8000001404147297 */ /* 0x000fe2000fffe0ff */
[----:B------:R-:W-:Y:S01]  /*1be0*/  UMOV UR30, 0x1 ;  /* 0x00000001001e7882 */ /* 0x000fe20000000000 */
[----:B------:R-:W-:Y:S01]  /*1bf0*/  UMOV UR7, URZ ;  /* 0x000000ff00077c82 */ /* 0x000fe20008000000 */
[----:B------:R-:W-:-:S09]  /*1c00*/  UMOV UR8, URZ ;  /* 0x000000ff00087c82 */ /* 0x000fd20008000000 */
.L_x_17:
[----:B0-2---:R-:W-:-:S04]  /*1c10*/  IMAD.WIDE R4, R26, 0x2, R34 ;  /* 0x000000021a047825 */ /* 0x005fc800078e0222 */
[----:B------:R-:W-:Y:S02]  /*1c20*/  IMAD.WIDE R6, R26, 0x2, R32 ;  /* 0x000000021a067825 */ /* 0x000fe400078e0220 */
[----:B------:R-:W2:Y:S04]  /*1c30*/  LDG.E.U16 R4, desc[UR26][R4.64] ;  /* 0x0000001a04047981 */ /* 0x000ea8000c1e1500 */
[----:B------:R-:W3:Y:S01]  /*1c40*/  LDG.E.U16 R6, desc[UR26][R6.64] ;  /* 0x0000001a06067981 */ /* 0x000ee2000c1e1500 */
[----:B------:R-:W-:Y:S01]  /*1c50*/  UMOV UR10, 0x1 ;  /* 0x00000001000a7882 */ /* 0x000fe20000000000 */
[----:B------:R-:W-:Y:S01]  /*1c60*/  VOTEU.ALL UP2, P1 ;  /* 0x0000000000ff7886 */ /* 0x000fe20000840000 */
[----:B------:R-:W-:-:S04]  /*1c70*/  @!UP0 UIADD3 UR10, UPT, UPT, -UR10, 0x100000, URZ ;  /* 0x001000000a0a8890 */ /* 0x000fc8000fffe1ff */
[----:B------:R-:W-:Y:S02]  /*1c80*/  @!UP0 USHF.L.U32 UR11, UR10, 0xb, URZ ;  /* 0x0000000b0a0b8899 */ /* 0x000fe400080006ff */
[----:B------:R-:W-:Y:S01]  /*1c90*/  @!UP0 USHF.L.U32 UR10, UR10, 0x1, URZ ;  /* 0x000000010a0a8899 */ /* 0x000fe200080006ff */
[----:B--2---:R1:W-:Y:S04]  /*1ca0*/  STS.U16 [R21+UR12+0x1400], R4 ;  /* 0x0014000415007988 */ /* 0x0043e8000800040c */
[----:B---3--:R1:W-:Y:S01]  /*1cb0*/  STS.U16 [R21+UR12+0x1600], R6 ;  /* 0x0016000615007988 */ /* 0x0083e2000800040c */
[----:B------:R2:W-:Y:S06]  /*1cc0*/  MEMBAR.ALL.CTA ;  /* 0x0000000000007992 */ /* 0x0005ec0000008000 */
[----:B--2---:R-:W-:Y:S04]  /*1cd0*/  FENCE.VIEW.ASYNC.S ;  /* 0x00000000000073c6 */ /* 0x004fe80000000000 */
[----:B------:R-:W2:Y:S02]  /*1ce0*/  FENCE.VIEW.ASYNC.S ;  /* 0x00000000000073c6 */ /* 0x000ea40000000000 */
[----:B--2---:R1:W2:Y:S02]  /*1cf0*/  @!UP2 SYNCS.EXCH.64 URZ, [UR12+0x1c10], UR10 ;  /* 0x001c100a0cffa5b2 */ /* 0x0042a40008000100 */
[----:B--2---:R-:W-:Y:S06]  /*1d00*/  BAR.SYNC.DEFER_BLOCKING 0x0 ;  /* 0x0000000000007b1d */ /* 0x004fec0000010000 */
[----:B-1----:R-:W-:Y:S05]  /*1d10*/  BRA.U UP1, `(.L_x_13) ;  /* 0x0000000101307547 */ /* 0x002fea000b800000 */
[----:B------:R-:W-:Y:S01]  /*1d20*/  UIADD3 UR10, UPT, UPT, UR12, 0x1c10, URZ ;  /* 0x00001c100c0a7890 */ /* 0x000fe2000fffe0ff */
[----:B------:R-:W-:Y:S01]  /*1d30*/  UMOV UR11, URZ ;  /* 0x000000ff000b7c82 */ /* 0x000fe20008000000 */
[----:B------:R-:W-:Y:S01]  /*1d40*/  UMOV UR24, UR32 ;  /* 0x0000002000187c82 */ /* 0x000fe20008000000 */
[----:B------:R-:W-:Y:S01]  /*1d50*/  UMOV UR25, 0x40004040 ;  /* 0x4000404000197882 */ /* 0x000fe20000000000 */
[----:B------:R-:W-:Y:S01]  /*1d60*/  UMOV UR22, UR28 ;  /* 0x0000001c00167c82 */ /* 0x000fe20008000000 */
[----:B------:R-:W-:Y:S01]  /*1d70*/  UMOV UR23, 0xc0004010 ;  /* 0xc000401000177882 */ /* 0x000fe20000000000 */
[----:B------:R-:W-:Y:S01]  /*1d80*/  UMOV UR34, 0x0 ;  /* 0x0000000000227882 */ /* 0x000fe20000000000 */
[----:B------:R-:W-:Y:S01]  /*1d90*/  UMOV UR35, 0x8088490 ;  /* 0x0808849000237882 */ /* 0x000fe20000000000 */
[----:B------:R-:W-:Y:S01]  /*1da0*/  UMOV UR10, UR10 ;  /* 0x0000000a000a7c82 */ /* 0x000fe20008000000 */
[----:B------:R1:W-:Y:S01]  /*1db0*/  UTCHMMA gdesc[UR24], gdesc[UR22], tmem[UR31], tmem[UR34], idesc[UR35], !UPT ;  /* 0x00ff2216180075ea */ /* 0x0003e2000f80001f */
[----:B------:R1:W-:Y:S01]  /*1dc0*/  UTCBAR [UR10], URZ ;  /* 0x000000ff0a0073e9 */ /* 0x0003e200080000ff */
[----:B------:R-:W-:-:S02]  /*1dd0*/  NOP ;  /* 0x0000000000007918 */ /* 0x000fc40000000000 */
.L_x_13:
[----:B------:R-:W2:Y:S02]  /*1de0*/  SYNCS.PHASECHK.TRANS64.TRYWAIT P2, [UR12+0x1c10], RZ ;  /* 0x001c10ffff0075a7 */ /* 0x000ea4000804110c */
[----:B--2---:R-:W-:Y:S05]  /*1df0*/  @!P2 BRA `(.L_x_14) ;  /* 0x0000001400e0a947 */ /* 0x004fea0003800000 */
.L_x_23:
[----:B------:R-:W-:Y:S06]  /*1e00*/  BAR.SYNC.DEFER_BLOCKING 0x0 ;  /* 0x0000000000007b1d */ /* 0x000fec0000010000 */
[----:B------:R-:W-:Y:S01]  /*1e10*/  LDTM.16dp32bit_t0_t15.x16 R4, tmem[UR16] ;  /* 0x00000010000479ee */ /* 0x000fe20008a00000 */
[----:B------:R-:W2:Y:S01]  /*1e20*/  LDTM.16dp32bit_t16_t31.x16 R4, tmem[UR16+0x10] ;  /* 0x00001010000479ee */ /* 0x000ea20008a20000 */
[----:B------:R-:W3:Y:S01]  /*1e30*/  @!P1 SYNCS.CCTL.IV [UR12+0x1c10] ;  /* 0x001c1000ff0099b1 */ /* 0x000ee2000800000c */
[----:B------:R-:W-:Y:S01]  /*1e40*/  NOP ;  /* 0x0000000000007918 */ /* 0x000fe20000000000 */
[----:B0-2---:R-:W-:Y:S01]  /*1e50*/  FMUL R24, R4, UR33 ;  /* 0x0000002104187c20 */ /* 0x005fe20008400000 */
[----:B------:R-:W-:Y:S01]  /*1e60*/  FMUL R41, R5, UR33 ;  /* 0x0000002105297c20 */ /* 0x000fe20008400000 */
[----:B------:R-:W-:Y:S01]  /*1e70*/  FMUL R36, R6, UR33 ;  /* 0x0000002106247c20 */ /* 0x000fe20008400000 */
[----:B------:R-:W-:-:S04]  /*1e80*/  FMUL R43, R18, UR33 ;  /* 0x00000021122b7c20 */ /* 0x000fc80008400000 */
[----:B------:R-:W-:Y:S01]  /*1e90*/  FMNMX3 R36, R24, R41, R36, !PT ;  /* 0x0000002918247276 */ /* 0x000fe20007800024 */
[----:B------:R-:W-:Y:S01]  /*1ea0*/  FMUL R24, R7, UR33 ;  /* 0x0000002107187c20 */ /* 0x000fe20008400000 */
[----:B------:R-:W-:-:S05]  /*1eb0*/  FMUL R41, R8, UR33 ;  /* 0x0000002108297c20 */ /* 0x000fca0008400000 */
        /* <DEDUP_REMOVED lines=14> */
[----:B------:R-:W-:-:S04]  /*1fa0*/  FMUL R41, R19, UR33 ;  /* 0x0000002113297c20 */ /* 0x000fc80008400000 */
[----:B------:R-:W-:-:S04]  /*1fb0*/  FMNMX3 R24, R24, R36, R43, !PT ;  /* 0x0000002418187276 */ /* 0x000fc8000780002b */
[----:B------:R-:W-:-:S05]  /*1fc0*/  FMNMX R36, R41, R24, !PT ;  /* 0x0000001829247209 */ /* 0x000fca0007800000 */
[----:B------:R-:W0:Y:S02]  /*1fd0*/  SHFL.BFLY PT, R24, R36, 0x10, 0x1f ;  /* 0x0e001f0024187f89 */ /* 0x000e2400000e0000 */
[----:B0-----:R-:W-:-:S05]  /*1fe0*/  FMNMX3 R24, R36, R24, R39, !PT ;  /* 0x0000001824187276 */ /* 0x001fca0007800027 */
[--C-:B------:R-:W-:Y:S01]  /*1ff0*/  FFMA R7, R7, UR33, -R24.reuse ;  /* 0x0000002107077c23 */ /* 0x100fe20008000818 */
        /* <DEDUP_REMOVED lines=8> */
[----:B------:R-:W-:Y:S01]  /*2080*/  FADD R12, -R24, R39 ;  /* 0x00000027180c7221 */ /* 0x000fe20000000100 */
[----:B------:R-:W-:Y:S01]  /*2090*/  FMUL R5, R6, 1.4426950216293334961 ;  /* 0x3fb8aa3b06057820 */ /* 0x000fe20000400000 */
[--C-:B------:R-:W-:Y:S01]  /*20a0*/  FFMA R6, R8, UR33, -R24.reuse ;  /* 0x0000002108067c23 */ /* 0x100fe20008000818 */
[--C-:B------:R-:W-:Y:S01]  /*20b0*/  FFMA R4, R4, UR33, -R24.reuse ;  /* 0x0000002104047c23 */ /* 0x100fe20008000818 */
[----:B------:R0:W-:Y:S01]  /*20c0*/  MUFU.EX2 R8, R36 ;  /* 0x0000002400087308 */ /* 0x0001e20000000800 */
[--C-:B------:R-:W-:Y:S01]  /*20d0*/  FFMA R9, R9, UR33, -R24.reuse ;  /* 0x0000002109097c23 */ /* 0x100fe20008000818 */
[----:B------:R-:W-:Y:S01]  /*20e0*/  FMUL R6, R6, 1.4426950216293334961 ;  /* 0x3fb8aa3b06067820 */ /* 0x000fe20000400000 */
[----:B------:R-:W-:Y:S01]  /*20f0*/  FMUL R4, R4, 1.4426950216293334961 ;  /* 0x3fb8aa3b04047820 */ /* 0x000fe20000400000 */
[--C-:B------:R-:W-:Y:S01]  /*2100*/  FFMA R11, R11, UR33, -R24.reuse ;  /* 0x000000210b0b7c23 */ /* 0x100fe20008000818 */
[----:B------:R-:W-:Y:S01]  /*2110*/  FMUL R9, R9, 1.4426950216293334961 ;  /* 0x3fb8aa3b09097820 */ /* 0x000fe20000400000 */
[--C-:B------:R-:W-:Y:S01]  /*2120*/  FFMA R14, R14, UR33, -R24.reuse ;  /* 0x000000210e0e7c23 */ /* 0x100fe20008000818 */
[--C-:B------:R-:W-:Y:S01]  /*2130*/  FFMA R13, R13, UR33, -R24.reuse ;  /* 0x000000210d0d7c23 */ /* 0x100fe20008000818 */
[----:B------:R-:W-:Y:S01]  /*2140*/  MUFU.EX2 R41, R41 ;  /* 0x0000002900297308 */ /* 0x000fe20000000800 */
[----:B0-----:R-:W-:Y:S01]  /*2150*/  FMUL R36, R12, 1.4426950216293334961 ;  /* 0x3fb8aa3b0c247820 */ /* 0x001fe20000400000 */
[----:B------:R-:W-:Y:S01]  /*2160*/  FMUL R11, R11, 1.4426950216293334961 ;  /* 0x3fb8aa3b0b0b7820 */ /* 0x000fe20000400000 */
[----:B------:R-:W-:Y:S01]  /*2170*/  FMUL R14, R14, 1.4426950216293334961 ;  /* 0x3fb8aa3b0e0e7820 */ /* 0x000fe20000400000 */
[----:B------:R-:W-:Y:S01]  /*2180*/  FMUL R13, R13, 1.4426950216293334961 ;  /* 0x3fb8aa3b0d0d7820 */ /* 0x000fe20000400000 */
[--C-:B------:R-:W-:Y:S01]  /*2190*/  FFMA R15, R15, UR33, -R24.reuse ;  /* 0x000000210f0f7c23 */ /* 0x100fe20008000818 */
[----:B------:R-:W-:Y:S01]  /*21a0*/  SHF.L.U32 R12, R37, 0x1f, RZ ;  /* 0x0000001f250c7819 */ /* 0x000fe200000006ff */
[--C-:B------:R-:W-:Y:S01]  /*21b0*/  FFMA R16, R16, UR33, -R24.reuse ;  /* 0x0000002110107c23 */ /* 0x100fe20008000818 */
[----:B------:R-:W3:Y:S01]  /*21c0*/  MUFU.EX2 R36, R36 ;  /* 0x0000002400247308 */ /* 0x000ee20000000800 */
[----:B------:R-:W-:Y:S01]  /*21d0*/  FMUL R15, R15, 1.4426950216293334961 ;  /* 0x3fb8aa3b0f0f7820 */ /* 0x000fe20000400000 */
[--C-:B------:R-:W-:Y:S01]  /*21e0*/  FFMA R17, R17, UR33, -R24.reuse ;  /* 0x0000002111117c23 */ /* 0x100fe20008000818 */
[----:B------:R-:W-:Y:S01]  /*21f0*/  FMUL R16, R16, 1.4426950216293334961 ;  /* 0x3fb8aa3b10107820 */ /* 0x000fe20000400000 */
[--C-:B------:R-:W-:Y:S01]  /*2200*/  FFMA R18, R18, UR33, -R24.reuse ;  /* 0x0000002112127c23 */ /* 0x100fe20008000818 */
[----:B------:R-:W-:Y:S01]  /*2210*/  FFMA R19, R19, UR33, -R24 ;  /* 0x0000002113137c23 */ /* 0x000fe20008000818 */
[----:B------:R-:W-:-:S02]  /*2220*/  FMUL R17, R17, 1.4426950216293334961 ;  /* 0x3fb8aa3b11117820 */ /* 0x000fc40000400000 */
[----:B------:R-:W0:Y:S01]  /*2230*/  MUFU.EX2 R4, R4 ;  /* 0x0000000400047308 */ /* 0x000e220000000800 */
[----:B------:R-:W-:Y:S01]  /*2240*/  FMUL R18, R18, 1.4426950216293334961 ;  /* 0x3fb8aa3b12127820 */ /* 0x000fe20000400000 */
[----:B------:R-:W-:-:S06]  /*2250*/  FMUL R19, R19, 1.4426950216293334961 ;  /* 0x3fb8aa3b13137820 */ /* 0x000fcc0000400000 */
[----:B------:R-:W2:Y:S01]  /*2260*/  MUFU.EX2 R5, R5 ;  /* 0x0000000500057308 */ /* 0x000ea20000000800 */
[----:B---3--:R3:W-:Y:S01]  /*2270*/  STSM.16.M88 [R2+0x1400], R36 ;  /* 0x0014002402007844 */ /* 0x0087e20000000000 */
[----:B------:R-:W-:Y:S01]  /*2280*/  BAR.SYNC.DEFER_BLOCKING 0x0 ;  /* 0x0000000000007b1d */ /* 0x000fe20000010000 */
[----:B0-----:R-:W-:-:S05]  /*2290*/  FADD R38, R4, R41 ;  /* 0x0000002904267221 */ /* 0x001fca0000000000 */
[----:B------:R-:W0:Y:S01]  /*22a0*/  MUFU.EX2 R6, R6 ;  /* 0x0000000600067308 */ /* 0x000e220000000800 */
[----:B--2---:R-:W-:-:S07]  /*22b0*/  FADD R39, R5, R38 ;  /* 0x0000002605277221 */ /* 0x004fce0000000000 */
[----:B------:R-:W2:Y:S01]  /*22c0*/  MUFU.EX2 R9, R9 ;  /* 0x0000000900097308 */ /* 0x000ea20000000800 */
[----:B------:R-:W-:-:S07]  /*22d0*/  FADD R39, R8, R39 ;  /* 0x0000002708277221 */ /* 0x000fce0000000000 */
[----:B------:R-:W4:Y:S01]  /*22e0*/  MUFU.EX2 R7, R7 ;  /* 0x0000000700077308 */ /* 0x000f220000000800 */
[----:B------:R3:W1:Y:S01]  /*22f0*/  LDSM.16.M88 R37, [R22+UR12+0x1400] ;  /* 0x0014000c1625783b */ /* 0x0006620008000000 */
[----:B------:R-:W5:Y:S06]  /*2300*/  SYNCS.PHASECHK.TRANS64.TRYWAIT P2, [UR15], R12 ;  /* 0x0000000cff0075a7 */ /* 0x000f6c000804110f */
[----:B------:R-:W0:Y:S08]  /*2310*/  MUFU.EX2 R40, R11 ;  /* 0x0000000b00287308 */ /* 0x000e300000000800 */
[----:B------:R-:W0:Y:S08]  /*2320*/  MUFU.EX2 R10, R10 ;  /* 0x0000000a000a7308 */ /* 0x000e300000000800 */
[----:B------:R0:W-:Y:S08]  /*2330*/  MUFU.EX2 R42, R14 ;  /* 0x0000000e002a7308 */ /* 0x0001f00000000800 */
[----:B------:R4:W1:Y:S01]  /*2340*/  MUFU.EX2 R43, R13 ;  /* 0x0000000d002b7308 */ /* 0x0008620000000800 */
[----:B0-----:R-:W-:-:S04]  /*2350*/  FADD R14, R6, R39 ;  /* 0x00000027060e7221 */ /* 0x001fc80000000000 */
[----:B--2---:R-:W-:-:S03]  /*2360*/  FADD R14, R9, R14 ;  /* 0x0000000e090e7221 */ /* 0x004fc60000000000 */
[----:B------:R-:W0:Y:S01]  /*2370*/  MUFU.EX2 R11, R15 ;  /* 0x0000000f000b7308 */ /* 0x000e220000000800 */
[----:B----4-:R-:W-:-:S04]  /*2380*/  FADD R13, R7, R14 ;  /* 0x0000000e070d7221 */ /* 0x010fc80000000000 */
[----:B------:R-:W-:-:S03]  /*2390*/  FADD R13, R40, R13 ;  /* 0x0000000d280d7221 */ /* 0x000fc60000000000 */
[----:B------:R-:W2:Y:S01]  /*23a0*/  MUFU.EX2 R44, R16 ;  /* 0x00000010002c7308 */ /* 0x000ea20000000800 */
[----:B------:R-:W-:-:S04]  /*23b0*/  FADD R14, R10, R13 ;  /* 0x0000000d0a0e7221 */ /* 0x000fc80000000000 */
[----:B-1----:R-:W-:-:S03]  /*23c0*/  FADD R13, R43, R14 ;  /* 0x0000000e2b0d7221 */ /* 0x002fc60000000000 */
[----:B------:R-:W1:Y:S01]  /*23d0*/  MUFU.EX2 R47, R17 ;  /* 0x00000011002f7308 */ /* 0x000e620000000800 */
[----:B------:R-:W-:-:S04]  /*23e0*/  FADD R14, R42, R13 ;  /* 0x0000000d2a0e7221 */ /* 0x000fc80000000000 */
[----:B0-----:R-:W-:-:S03]  /*23f0*/  FADD R13, R11, R14 ;  /* 0x0000000e0b0d7221 */ /* 0x001fc60000000000 */
[----:B------:R-:W0:Y:S01]  /*2400*/  MUFU.EX2 R48, R18 ;  /* 0x0000001200307308 */ /* 0x000e220000000800 */
[----:B--2---:R-:W-:-:S07]  /*2410*/  FADD R14, R44, R13 ;  /* 0x0000000d2c0e7221 */ /* 0x004fce0000000000 */
[----:B------:R-:W2:Y:S01]  /*2420*/  MUFU.EX2 R19, R19 ;  /* 0x0000001300137308 */ /* 0x000ea20000000800 */
[----:B-1----:R-:W-:-:S04]  /*2430*/  FADD R13, R47, R14 ;  /* 0x0000000e2f0d7221 */ /* 0x002fc80000000000 */
[----:B0-----:R-:W-:-:S04]  /*2440*/  FADD R14, R48, R13 ;  /* 0x0000000d300e7221 */ /* 0x001fc80000000000 */
[----:B--2---:R-:W-:-:S05]  /*2450*/  FADD R39, R19, R14 ;  /* 0x0000000e13277221 */ /* 0x004fca0000000000 */
[----:B------:R3:W0:Y:S01]  /*2460*/  SHFL.BFLY PT, R38, R39, 0x10, 0x1f ;  /* 0x0e001f0027267f89 */ /* 0x00062200000e0000 */
[----:B-----5:R-:W-:Y:S05]  /*2470*/  @!P2 BRA `(.L_x_15) ;  /* 0x00000010004ca947 */ /* 0x020fea0003800000 */
.L_x_24:
[----:B------:R-:W-:-:S04]  /*2480*/  IMAD.WIDE R52, R3, 0x2, R30 ;  /* 0x0000000203347825 */ /* 0x000fc800078e021e */
[----:B------:R-:W-:Y:S01]  /*2490*/  IMAD.WIDE R50, R3, 0x2, R28 ;  /* 0x0000000203327825 */ /* 0x000fe200078e021c */
[----:B------:R-:W2:Y:S04]  /*24a0*/  LDG.E.U16 R46, desc[UR26][R52.64] ;  /* 0x0000001a342e7981 */ /* 0x000ea8000c1e1500 */
[----:B------:R-:W4:Y:S01]  /*24b0*/  LDG.E.U16 R45, desc[UR26][R50.64] ;  /* 0x0000001a322d7981 */ /* 0x000f22000c1e1500 */
[----:B------:R-:W-:Y:S01]  /*24c0*/  F2FP.BF16.F32.PACK_AB R12, R41, R4 ;  /* 0x00000004290c723e */ /* 0x000fe200000010ff */
[----:B------:R-:W-:Y:S01]  /*24d0*/  ULEA UR15, UR30, UR12, 0x3 ;  /* 0x0000000c1e0f7291 */ /* 0x000fe2000f8e18ff */
[----:B------:R-:W-:Y:S01]  /*24e0*/  F2FP.BF16.F32.PACK_AB R13, R8, R5 ;  /* 0x00000005080d723e */ /* 0x000fe200000010ff */
[----:B0--3--:R-:W-:Y:S01]  /*24f0*/  FADD R39, R39, R38 ;  /* 0x0000002627277221 */ /* 0x009fe20000000000 */
[----:B------:R-:W-:Y:S01]  /*2500*/  F2FP.BF16.F32.PACK_AB R14, R9, R6 ;  /* 0x00000006090e723e */ /* 0x000fe200000010ff */
[----:B------:R-:W-:Y:S01]  /*2510*/  UIADD3 UR15, UPT, UPT, UR15, 0x1c00, URZ ;  /* 0x00001c000f0f7890 */ /* 0x000fe2000fffe0ff */
[----:B------:R-:W-:Y:S01]  /*2520*/  F2FP.BF16.F32.PACK_AB R15, R40, R7 ;  /* 0x00000007280f723e */ /* 0x000fe200000010ff */
[----:B------:R-:W-:Y:S01]  /*2530*/  UMOV UR6, UR7 ;  /* 0x0000000700067c82 */ /* 0x000fe20008000000 */
[----:B------:R-:W-:-:S02]  /*2540*/  F2FP.BF16.F32.PACK_AB R16, R43, R10 ;  /* 0x0000000a2b10723e */ /* 0x000fc400000010ff */
[----:B------:R-:W-:Y:S02]  /*2550*/  F2FP.BF16.F32.PACK_AB R17, R11, R42 ;  /* 0x0000002a0b11723e */ /* 0x000fe400000010ff */
[----:B------:R-:W-:Y:S02]  /*2560*/  F2FP.BF16.F32.PACK_AB R18, R47, R44 ;  /* 0x0000002c2f12723e */ /* 0x000fe400000010ff */
[----:B------:R-:W-:-:S04]  /*2570*/  F2FP.BF16.F32.PACK_AB R19, R19, R48 ;  /* 0x000000301313723e */ /* 0x000fc800000010ff */
[----:B------:R-:W-:Y:S01]  /*2580*/  STTM.16dp32bit_t0_t15.x8 tmem[UR19], R12 ;  /* 0x0000000c000079ed */ /* 0x000fe20008980013 */
[----:B------:R-:W-:Y:S01]  /*2590*/  STTM.16dp32bit_t16_t31.x8 tmem[UR19+0x8], R12 ;  /* 0x0000080c000079ed */ /* 0x000fe200089a0013 */
[----:B--2---:R0:W-:Y:S04]  /*25a0*/  STS.U16 [R23+UR12+0x1800], R46 ;  /* 0x0018002e17007988 */ /* 0x0041e8000800040c */
[----:B----4-:R0:W-:Y:S01]  /*25b0*/  STS.U16 [R23+UR12+0x1a00], R45 ;  /* 0x001a002d17007988 */ /* 0x0101e2000800040c */
[----:B------:R-:W1:Y:S02]  /*25c0*/  FENCE.VIEW.ASYNC.T ;  /* 0x00000000000073c6 */ /* 0x000e640000000200 */
[----:B-1----:R-:W-:Y:S06]  /*25d0*/  BAR.SYNC.DEFER_BLOCKING 0x0 ;  /* 0x0000000000007b1d */ /* 0x002fec0000010000 */
[----:B------:R-:W1:Y:S01]  /*25e0*/  LDTM.x8 R4, tmem[UR14] ;  /* 0x0000000e000479ee */ /* 0x000e6200081c0000 */
[----:B------:R-:W-:Y:S01]  /*25f0*/  NOP ;  /* 0x0000000000007918 */ /* 0x000fe20000000000 */
        /* <DEDUP_REMOVED lines=8> */
[----:B------:R0:W-:Y:S01]  /*2680*/  STTM.x8 tmem[UR14], R4 ;  /* 0x00000004000079ed */ /* 0x0001e200081c000e */
[----:B------:R-:W1:Y:S02]  /*2690*/  FENCE.VIEW.ASYNC.T ;  /* 0x00000000000073c6 */ /* 0x000e640000000200 */
[----:B-1----:R-:W-:Y:S06]  /*26a0*/  BAR.SYNC.DEFER_BLOCKING 0x0 ;  /* 0x0000000000007b1d */ /* 0x002fec0000010000 */
[----:B------:R1:W-:Y:S06]  /*26b0*/  MEMBAR.ALL.CTA ;  /* 0x0000000000007992 */ /* 0x0003ec0000008000 */
[----:B-1----:R-:W1:Y:S02]  /*26c0*/  FENCE.VIEW.ASYNC.S ;  /* 0x00000000000073c6 */ /* 0x002e640000000000 */
[----:B-1----:R-:W-:Y:S06]  /*26d0*/  BAR.SYNC.DEFER_BLOCKING 0x0 ;  /* 0x0000000000007b1d */ /* 0x002fec0000010000 */
[----:B------:R-:W-:Y:S05]  /*26e0*/  BRA.U UP1, `(.L_x_16) ;  /* 0x0000000101387547 */ /* 0x000fea000b800000 */
[----:B------:R-:W-:Y:S01]  /*26f0*/  UIADD3 UR34, UPT, UPT, UR13, 0x38, URZ ;  /* 0x000000380d227890 */ /* 0x000fe2000fffe0ff */
[----:B------:R-:W-:Y:S01]  /*2700*/  UMOV UR22, UR4 ;  /* 0x0000000400167c82 */ /* 0x000fe20008000000 */
[----:B------:R-:W-:Y:S01]  /*2710*/  UMOV UR23, 0x80004020 ;  /* 0x8000402000177882 */ /* 0x000fe20000000000 */
[----:B------:R-:W-:Y:S01]  /*2720*/  UMOV UR24, 0x0 ;  /* 0x0000000000187882 */ /* 0x000fe20000000000 */
[----:B------:R-:W-:Y:S01]  /*2730*/  UMOV UR25, 0x8040490 ;  /* 0x0804049000197882 */ /* 0x000fe20000000000 */
[----:B------:R-:W-:Y:S01]  /*2740*/  UMOV UR10, UR15 ;  /* 0x0000000f000a7c82 */ /* 0x000fe20008000000 */
[----:B------:R-:W-:Y:S01]  /*2750*/  UMOV UR11, URZ ;  /* 0x000000ff000b7c82 */ /* 0x000fe20008000000 */
[----:B------:R-:W-:Y:S01]  /*2760*/  UMOV UR36, 0x0 ;  /* 0x0000000000247882 */ /* 0x000fe20000000000 */
[----:B------:R-:W-:Y:S01]  /*2770*/  UMOV UR37, 0x8040490 ;  /* 0x0804049000257882 */ /* 0x000fe20000000000 */
[----:B------:R1:W-:Y:S01]  /*2780*/  UTCHMMA tmem[UR17], gdesc[UR22], tmem[UR13], tmem[UR24], idesc[UR25], UPT ;  /* 0x00ff1816110079ea */ /* 0x0003e2000b80000d */
[----:B------:R-:W-:Y:S01]  /*2790*/  UMOV UR7, UR10 ;  /* 0x0000000a00077c82 */ /* 0x000fe20008000000 */
[----:B------:R1:W-:Y:S01]  /*27a0*/  UTCHMMA tmem[UR34], gdesc[UR20], tmem[UR13], tmem[UR36], idesc[UR37], UPT ;  /* 0x00ff2414220079ea */ /* 0x0003e2000b80000d */
[----:B------:R1:W-:Y:S01]  /*27b0*/  UTCBAR [UR7], URZ ;  /* 0x000000ff070073e9 */ /* 0x0003e200080000ff */
[----:B------:R-:W-:-:S02]  /*27c0*/  NOP ;  /* 0x0000000000007918 */ /* 0x000fc40000000000 */
.L_x_16:
[----:B------:R-:W-:Y:S01]  /*27d0*/  UIADD3 UR30, UPT, UPT, UR30, 0x1, URZ ;  /* 0x000000011e1e7890 */ /* 0x000fe2000fffe0ff */
[----:B------:R-:W-:Y:S01]  /*27e0*/  FFMA R25, R36, R25, R39 ;  /* 0x0000001924197223 */ /* 0x000fe20000000027 */
[----:B------:R-:W-:Y:S01]  /*27f0*/  UIADD3 UR8, UPT, UPT, UR8, 0x20, URZ ;  /* 0x0000002008087890 */ /* 0x000fe2000fffe0ff */
[----:B------:R-:W-:Y:S01]  /*2800*/  VIADD R3, R3, UR29 ;  /* 0x0000001d03037c36 */ /* 0x000fe20008000000 */
[----:B------:R-:W-:Y:S01]  /*2810*/  UISETP.GT.AND UP2, UPT, UR30, 0x1, UPT ;  /* 0x000000011e00788c */ /* 0x000fe2000bf44270 */
[----:B------:R-:W-:Y:S01]  /*2820*/  IADD3 R26, PT, PT, R27, R26, RZ ;  /* 0x0000001a1b1a7210 */ /* 0x000fe20007ffe0ff */
[----:B------:R-:W-:Y:S01]  /*2830*/  IMAD.MOV.U32 R39, RZ, RZ, R24 ;  /* 0x000000ffff277224 */ /* 0x000fe200078e0018 */
[----:B------:R-:W-:Y:S01]  /*2840*/  MOV R37, UR6 ;  /* 0x0000000600257c02 */ /* 0x000fe20008000f00 */
[----:B-1----:R-:W-:Y:S02]  /*2850*/  USEL UR7, URZ, 0x1, !UP2 ;  /* 0x00000001ff077887 */ /* 0x002fe4000d000000 */
[----:B------:R-:W-:-:S02]  /*2860*/  USEL UR30, UR30, URZ, !UP2 ;  /* 0x000000ff1e1e7287 */ /* 0x000fc4000d000000 */
[----:B------:R-:W-:Y:S02]  /*2870*/  UISETP.GE.AND UP2, UPT, UR8, UR18, UPT ;  /* 0x000000120800728c */ /* 0x000fe4000bf46270 */
[----:B------:R-:W-:-:S07]  /*2880*/  ULOP3.LUT UR7, UR6, UR7, URZ, 0x3c, !UPT ;  /* 0x0000000706077292 */ /* 0x000fce000f8e3cff */
[----:B------:R-:W-:Y:S05]  /*2890*/  BRA.U !UP2, `(.L_x_17) ;  /* 0xfffffff10adc7547 */ /* 0x000fea000b83ffff */
.L_x_12:
[----:B------:R-:W1:Y:S02]  /*28a0*/  LDCU UR4, c[0x0][0x3f0] ;  /* 0x00007e00ff0477ac */ /* 0x000e640008000800 */
[----:B-1----:R-:W-:-:S09]  /*28b0*/  UISETP.GE.AND UP0, UPT, UR4, 0x1, UPT ;  /* 0x000000010400788c */ /* 0x002fd2000bf06270 */
[----:B------:R-:W-:Y:S05]  /*28c0*/  BRA.U !UP0, `(.L_x_18) ;  /* 0x0000000108107547 */ /* 0x000fea000b800000 */
[----:B------:R-:W-:-:S06]  /*28d0*/  USHF.L.U32 UR6, UR6, 0x1f, URZ ;  /* 0x0000001f06067899 */ /* 0x000fcc00080006ff */
[----:B------:R-:W-:-:S04]  /*28e0*/  MOV R3, UR6 ;  /* 0x0000000600037c02 */ /* 0x000fc80008000f00 */
[----:B------:R-:W1:Y:S02]  /*28f0*/  SYNCS.PHASECHK.TRANS64.TRYWAIT P2, [UR15], R3 ;  /* 0x00000003ff0075a7 */ /* 0x000e64000804110f */
[----:B-1----:R-:W-:Y:S05]  /*2900*/  @!P2 BRA `(.L_x_19) ;  /* 0x0000000c0034a947 */ /* 0x002fea0003800000 */
.L_x_18:
[----:B------:R-:W-:Y:S01]  /*2910*/  BAR.SYNC.DEFER_BLOCKING 0x0 ;  /* 0x0000000000007b1d */ /* 0x000fe20000010000 */
[----:B------:R-:W-:Y:S02]  /*2920*/  FSETP.GEU.AND P2, PT, R25, 1.175494350822287508e-38, PT ;  /* 0x008000001900780b */ /* 0x000fe40003f4e000 */
[C---:B------:R-:W-:Y:S02]  /*2930*/  SHF.L.U32 R14, R0.reuse, 0x2, RZ ;  /* 0x00000002000e7819 */ /* 0x040fe400000006ff */
[----:B------:R-:W-:Y:S01]  /*2940*/  LOP3.LUT R3, R0, 0x18, RZ, 0xc0, !PT ;  /* 0x0000001800037812 */ /* 0x000fe200078ec0ff */
[----:B------:R-:W1:Y:S01]  /*2950*/  LDCU.64 UR4, c[0x0][0x3e0] ;  /* 0x00007c00ff0477ac */ /* 0x000e620008000a00 */
[----:B------:R-:W-:Y:S02]  /*2960*/  LOP3.LUT R26, R14, 0x180, RZ, 0xc0, !PT ;  /* 0x000001800e1a7812 */ /* 0x000fe400078ec0ff */
[----:B------:R-:W-:Y:S02]  /*2970*/  FSEL R14, RZ, -23, P2 ;  /* 0xc1b80000ff0e7808 */ /* 0x000fe40001000000 */
[----:B------:R-:W-:-:S02]  /*2980*/  SHF.L.U32 R13, R0, 0x4, RZ ;  /* 0x00000004000d7819 */ /* 0x000fc400000006ff */
[----:B------:R-:W-:Y:S02]  /*2990*/  LEA R28, R3, UR12, 0x6 ;  /* 0x0000000c031c7c11 */ /* 0x000fe4000f8e30ff */
[----:B------:R-:W-:-:S03]  /*29a0*/  LOP3.LUT R15, R13, 0x70, RZ, 0xc0, !PT ;  /* 0x000000700d0f7812 */ /* 0x000fc600078ec0ff */
[----:B------:R-:W-:-:S04]  /*29b0*/  IMAD R16, R3, 0x40, R28 ;  /* 0x0000004003107824 */ /* 0x000fc800078e021c */
[----:B------:R-:W-:Y:S01]  /*29c0*/  IMAD.IADD R17, R15, 0x1, R16 ;  /* 0x000000010f117824 */ /* 0x000fe200078e0210 */
[----:B------:R-:W-:Y:S01]  /*29d0*/  LOP3.LUT R15, R13, 0x870, RZ, 0xc0, !PT ;  /* 0x000008700d0f7812 */ /* 0x000fe200078ec0ff */
[----:B------:R-:W3:Y:S02]  /*29e0*/  @!P1 SYNCS.CCTL.IV [UR12+0x1c00] ;  /* 0x001c0000ff0099b1 */ /* 0x000ee4000800000c */
[----:B---3--:R-:W-:Y:S01]  /*29f0*/  BAR.SYNC.DEFER_BLOCKING 0x0 ;  /* 0x0000000000007b1d */ /* 0x008fe20000010000 */
[----:B------:R-:W-:Y:S01]  /*2a00*/  LOP3.LUT R16, R0, 0xe0, RZ, 0xc0, !PT ;  /* 0x000000e000107812 */ /* 0x000fe200078ec0ff */
[----:B-1----:R-:W-:Y:S01]  /*2a10*/  UIMAD UR4, UR9, UR4, URZ ;  /* 0x00000004090472a4 */ /* 0x002fe2000f8e02ff */
[----:B------:R-:W-:Y:S01]  /*2a20*/  IADD3 R15, PT, PT, R26, R28, R15 ;  /* 0x0000001c1a0f7210 */ /* 0x000fe20007ffe00f */
[----:B------:R-:W-:Y:S01]  /*2a30*/  HFMA2 R26, -RZ, RZ, 1.443359375, -0.2030029296875 ;  /* 0x3dc6b27fff1a7431 */ /* 0x000fe200000001ff */
[----:B------:R-:W-:Y:S01]  /*2a40*/  LEA R16, R16, R17, 0x2 ;  /* 0x0000001110107211 */ /* 0x000fe200078e10ff */
[----:B------:R-:W-:Y:S01]  /*2a50*/  USHF.L.U32 UR6, UR4, 0x1, URZ ;  /* 0x0000000104067899 */ /* 0x000fe200080006ff */
[----:B------:R-:W1:Y:S02]  /*2a60*/  @!P1 SYNCS.CCTL.IV [UR12+0x1c08] ;  /* 0x001c0800ff0099b1 */ /* 0x000e64000800000c */
[----:B-1----:R1:W-:Y:S01]  /*2a70*/  STSM.16.M88 [R2], R25 ;  /* 0x0000001902007844 */ /* 0x0023e20000000000 */
[----:B------:R-:W-:Y:S01]  /*2a80*/  BAR.SYNC.DEFER_BLOCKING 0x0 ;  /* 0x0000000000007b1d */ /* 0x000fe20000010000 */
[----:B-1----:R-:W-:-:S05]  /*2a90*/  @!P2 FMUL R25, R25, 8388608 ;  /* 0x4b0000001919a820 */ /* 0x002fca0000400000 */
[----:B0-2---:R-:W0:Y:S01]  /*2aa0*/  LDTM.x8 R4, tmem[UR14] ;  /* 0x0000000e000479ee */ /* 0x005e2200081c0000 */
[----:B------:R-:W-:-:S04]  /*2ab0*/  IADD3 R3, PT, PT, R25, -0x3f3504f3, RZ ;  /* 0xc0cafb0d19037810 */ /* 0x000fc80007ffe0ff */
[----:B------:R-:W-:-:S04]  /*2ac0*/  LOP3.LUT R18, R3, 0xff800000, RZ, 0xc0, !PT ;  /* 0xff80000003127812 */ /* 0x000fc800078ec0ff */
[----:B------:R-:W-:Y:S01]  /*2ad0*/  I2FP.F32.S32 R3, R18 ;  /* 0x0000001200037245 */ /* 0x000fe20000201400 */
[----:B------:R-:W-:Y:S01]  /*2ae0*/  IMAD.IADD R17, R25, 0x1, -R18 ;  /* 0x0000000119117824 */ /* 0x000fe200078e0a12 */
[----:B------:R-:W1:Y:S03]  /*2af0*/  LDSM.16.M88 R12, [R22+UR12] ;  /* 0x0000000c160c783b */ /* 0x000e660008000000 */
[----:B------:R-:W-:Y:S01]  /*2b00*/  FADD R17, R17, -1 ;  /* 0xbf80000011117421 */ /* 0x000fe20000000000 */
[----:B------:R-:W-:Y:S01]  /*2b10*/  NOP ;  /* 0x0000000000007918 */ /* 0x000fe20000000000 */
[----:B------:R-:W-:Y:S02]  /*2b20*/  FFMA.FTZ R14, R3, 1.1920928955078125e-07, R14 ;  /* 0x34000000030e7823 */ /* 0x000fe4000001000e */
[C---:B------:R-:W-:Y:S01]  /*2b30*/  FFMA.FTZ R18, R17.reuse, R26, -0.16845393180847167969 ;  /* 0xbe2c7f3011127423 */ /* 0x040fe2000001001a */
[----:B------:R-:W2:Y:S03]  /*2b40*/  LDC R3, c[0x0][0x3e8] ;  /* 0x0000fa00ff037b82 */ /* 0x000ea60000000800 */
[----:B------:R-:W-:-:S04]  /*2b50*/  FFMA.FTZ R18, R17, R18, 0.1716887056827545166 ;  /* 0x3e2fcf2a11127423 */ /* 0x000fc80000010012 */
[----:B------:R-:W-:-:S04]  /*2b60*/  FFMA.FTZ R18, R17, R18, -0.17900948226451873779 ;  /* 0xbe374e4311127423 */ /* 0x000fc80000010012 */
[----:B------:R-:W-:-:S04]  /*2b70*/  FFMA.FTZ R18, R17, R18, 0.20512372255325317383 ;  /* 0x3e520bf411127423 */ /* 0x000fc80000010012 */
[----:B------:R-:W-:-:S04]  /*2b80*/  FFMA.FTZ R18, R17, R18, -0.24046532809734344482 ;  /* 0xbe763c8b11127423 */ /* 0x000fc80000010012 */
[----:B------:R-:W-:-:S04]  /*2b90*/  FFMA.FTZ R18, R17, R18, 0.28857114911079406738 ;  /* 0x3e93bf9911127423 */ /* 0x000fc80000010012 */
[----:B------:R-:W-:-:S04]  /*2ba0*/  FFMA.FTZ R18, R17, R18, -0.36067417263984680176 ;  /* 0xbeb8aa4911127423 */ /* 0x000fc80000010012 */
[----:B------:R-:W-:-:S04]  /*2bb0*/  FFMA.FTZ R18, R17, R18, 0.48089820146560668945 ;  /* 0x3ef6384a11127423 */ /* 0x000fc80000010012 */
[C---:B------:R-:W-:Y:S01]  /*2bc0*/  FFMA.FTZ R18, R17.reuse, R18, -0.72134751081466674805 ;  /* 0xbf38aa3b11127423 */ /* 0x040fe20000010012 */
[----:B0-----:R-:W-:Y:S01]  /*2bd0*/  BAR.SYNC.DEFER_BLOCKING 0x0 ;  /* 0x0000000000007b1d */ /* 0x001fe20000010000 */
[C---:B-1----:R-:W-:Y:S02]  /*2be0*/  FSETP.GT.AND P1, PT, |R12|.reuse, 8.50705917302346158658e+37, PT ;  /* 0x7e8000000c00780b */ /* 0x042fe40003f24200 */
[----:B------:R-:W-:Y:S01]  /*2bf0*/  FMUL R18, R17, R18 ;  /* 0x0000001211127220 */ /* 0x000fe20000400000 */
[----:B------:R-:W-:-:S03]  /*2c00*/  FSETP.GEU.AND P2, PT, |R12|, 1.175494350822287508e-38, PT ;  /* 0x008000000c00780b */ /* 0x000fc60003f4e200 */
[----:B------:R-:W-:-:S04]  /*2c10*/  FMUL R18, R17, R18 ;  /* 0x0000001211127220 */ /* 0x000fc80000400000 */
[----:B------:R-:W-:-:S03]  /*2c20*/  FFMA.FTZ R17, R17, 1.4426950216293334961, R18 ;  /* 0x3fb8aa3b11117823 */ /* 0x000fc60000010012 */
[----:B------:R-:W-:Y:S01]  /*2c30*/  @P1 FMUL R12, R12, 0.25 ;  /* 0x3e8000000c0c1820 */ /* 0x000fe20000400000 */
[----:B------:R-:W-:Y:S01]  /*2c40*/  @P1 FMUL R6, R6, 0.25 ;  /* 0x3e80000006061820 */ /* 0x000fe20000400000 */
[----:B------:R-:W-:Y:S01]  /*2c50*/  @P1 FMUL R7, R7, 0.25 ;  /* 0x3e80000007071820 */ /* 0x000fe20000400000 */
[----:B------:R-:W-:Y:S01]  /*2c60*/  @P1 FMUL R4, R4, 0.25 ;  /* 0x3e80000004041820 */ /* 0x000fe20000400000 */
[----:B------:R-:W-:Y:S01]  /*2c70*/  @!P2 FMUL R12, R12, 16777216 ;  /* 0x4b8000000c0ca820 */ /* 0x000fe20000400000 */
[----:B------:R-:W-:Y:S01]  /*2c80*/  @P1 FMUL R5, R5, 0.25 ;  /* 0x3e80000005051820 */ /* 0x000fe20000400000 */
[----:B------:R-:W-:Y:S01]  /*2c90*/  @P1 FMUL R8, R8, 0.25 ;  /* 0x3e80000008081820 */ /* 0x000fe20000400000 */
[----:B------:R-:W-:Y:S01]  /*2ca0*/  @P1 FMUL R9, R9, 0.25 ;  /* 0x3e80000009091820 */ /* 0x000fe20000400000 */
[----:B------:R-:W-:Y:S01]  /*2cb0*/  @P1 FMUL R10, R10, 0.25 ;  /* 0x3e8000000a0a1820 */ /* 0x000fe20000400000 */
[----:B------:R-:W-:Y:S01]  /*2cc0*/  @P1 FMUL R11, R11, 0.25 ;  /* 0x3e8000000b0b1820 */ /* 0x000fe20000400000 */
[----:B------:R-:W0:Y:S01]  /*2cd0*/  MUFU.RCP R12, R12 ;  /* 0x0000000c000c7308 */ /* 0x000e220000001000 */
[----:B------:R-:W-:Y:S01]  /*2ce0*/  @!P2 FMUL R6, R6, 16777216 ;  /* 0x4b8000000606a820 */ /* 0x000fe20000400000 */
[----:B------:R-:W-:Y:S01]  /*2cf0*/  @!P2 FMUL R7, R7, 16777216 ;  /* 0x4b8000000707a820 */ /* 0x000fe20000400000 */
[----:B------:R-:W-:Y:S01]  /*2d00*/  @!P2 FMUL R4, R4, 16777216 ;  /* 0x4b8000000404a820 */ /* 0x000fe20000400000 */
[----:B------:R-:W-:Y:S01]  /*2d10*/  @!P2 FMUL R5, R5, 16777216 ;  /* 0x4b8000000505a820 */ /* 0x000fe20000400000 */
[----:B------:R-:W-:Y:S01]  /*2d20*/  @!P2 FMUL R8, R8, 16777216 ;  /* 0x4b8000000808a820 */ /* 0x000fe20000400000 */
[----:B------:R-:W-:Y:S01]  /*2d30*/  @!P2 FMUL R9, R9, 16777216 ;  /* 0x4b8000000909a820 */ /* 0x000fe20000400000 */
[----:B------:R-:W-:Y:S01]  /*2d40*/  @!P2 FMUL R10, R10, 16777216 ;  /* 0x4b8000000a0aa820 */ /* 0x000fe20000400000 */
[----:B------:R-:W-:Y:S01]  /*2d50*/  @!P2 FMUL R11, R11, 16777216 ;  /* 0x4b8000000b0ba820 */ /* 0x000fe20000400000 */
[----:B------:R-:W-:Y:S01]  /*2d60*/  ISETP.GE.U32.AND P1, PT, R25, 0x7f800000, PT ;  /* 0x7f8000001900780c */ /* 0x000fe20003f26070 */
[----:B------:R-:W-:Y:S01]  /*2d70*/  FADD R14, R14, R17 ;  /* 0x000000110e0e7221 */ /* 0x000fe20000000000 */
[----:B------:R-:W-:Y:S01]  /*2d80*/  IMAD R17, R20, UR5, RZ ;  /* 0x0000000514117c24 */ /* 0x000fe2000f8e02ff */
[----:B------:R-:W-:Y:S01]  /*2d90*/  UIMAD.WIDE UR4, UR4, 0x2, URZ ;  /* 0x00000002040478a5 */ /* 0x000fe2000f8e02ff */
[C---:B0-----:R-:W-:Y:S01]  /*2da0*/  FMUL R13, R12.reuse, R6 ;  /* 0x000000060c0d7220 */ /* 0x041fe20000400000 */
[C---:B------:R-:W-:Y:S01]  /*2db0*/  FMUL R6, R12.reuse, R7 ;  /* 0x000000070c067220 */ /* 0x040fe20000400000 */
[C---:B------:R-:W-:Y:S01]  /*2dc0*/  FMUL R4, R12.reuse, R4 ;  /* 0x000000040c047220 */ /* 0x040fe20000400000 */
[C---:B------:R-:W-:Y:S01]  /*2dd0*/  FMUL R5, R12.reuse, R5 ;  /* 0x000000050c057220 */ /* 0x040fe20000400000 */
[C---:B------:R-:W-:Y:S01]  /*2de0*/  FMUL R7, R12.reuse, R8 ;  /* 0x000000080c077220 */ /* 0x040fe20000400000 */
[C---:B------:R-:W-:Y:S01]  /*2df0*/  FMUL R19, R12.reuse, R9 ;  /* 0x000000090c137220 */ /* 0x040fe20000400000 */
[C---:B------:R-:W-:Y:S01]  /*2e00*/  FMUL R10, R12.reuse, R10 ;  /* 0x0000000a0c0a7220 */ /* 0x040fe20000400000 */
[----:B------:R-:W-:Y:S01]  /*2e10*/  FMUL R26, R12, R11 ;  /* 0x0000000b0c1a7220 */ /* 0x000fe20000400000 */
[----:B------:R-:W-:-:S02]  /*2e20*/  F2FP.BF16.F32.PACK_AB R8, R13, R4 ;  /* 0x000000040d08723e */ /* 0x000fc400000010ff */
[----:B------:R-:W0:Y:S01]  /*2e30*/  LDCU UR4, c[0x0][0x3ec] ;  /* 0x00007d80ff0477ac */ /* 0x000e220008000800 */
[----:B------:R-:W-:Y:S01]  /*2e40*/  F2FP.BF16.F32.PACK_AB R9, R6, R5 ;  /* 0x000000050609723e */ /* 0x000fe200000010ff */
[----:B------:R-:W1:Y:S01]  /*2e50*/  LDC.64 R12, c[0x0][0x398] ;  /* 0x0000e600ff0c7b82 */ /* 0x000e620000000a00 */
[----:B------:R-:W-:Y:S02]  /*2e60*/  F2FP.BF16.F32.PACK_AB R10, R10, R7 ;  /* 0x000000070a0a723e */ /* 0x000fe400000010ff */
[----:B------:R-:W-:Y:S02]  /*2e70*/  F2FP.BF16.F32.PACK_AB R11, R26, R19 ;  /* 0x000000131a0b723e */ /* 0x000fe400000010ff */
[----:B------:R-:W-:Y:S02]  /*2e80*/  SHF.R.U32.HI R26, RZ, 0x7, R0 ;  /* 0x00000007ff1a7819 */ /* 0x000fe40000011600 */
[----:B------:R-:W-:Y:S01]  /*2e90*/  @P1 MOV R28, 0x7f800000 ;  /* 0x7f800000001c1802 */ /* 0x000fe20000000f00 */
[----:B------:R3:W-:Y:S01]  /*2ea0*/  STSM.16.M88.4 [R15], R8 ;  /* 0x000000080f007844 */ /* 0x0007e20000000200 */
[----:B------:R-:W-:-:S02]  /*2eb0*/  SGXT.U32 R26, R26, 0x1 ;  /* 0x000000011a1a781a */ /* 0x000fc40000000000 */
[----:B------:R-:W-:Y:S01]  /*2ec0*/  LOP3.LUT R0, R0, 0xff, RZ, 0xc0, !PT ;  /* 0x000000ff00007812 */ /* 0x000fe200078ec0ff */
[----:B------:R-:W-:Y:S01]  /*2ed0*/  BAR.SYNC.DEFER_BLOCKING 0x0 ;  /* 0x0000000000007b1d */ /* 0x000fe20000010000 */
[C---:B------:R-:W-:Y:S01]  /*2ee0*/  @P1 FFMA.FTZ R14, R25.reuse, R28, +INF ;  /* 0x7f800000190e1423 */ /* 0x040fe2000001001c */
[----:B--2---:R-:W-:Y:S01]  /*2ef0*/  IMAD R18, R26, R3, RZ ;  /* 0x000000031a127224 */ /* 0x004fe200078e02ff */
[----:B------:R-:W-:Y:S01]  /*2f00*/  FSETP.NEU.AND P1, PT, R25, RZ, PT ;  /* 0x000000ff1900720b */ /* 0x000fe20003f2d000 */
[----:B0-----:R-:W-:-:S03]  /*2f10*/  UIMAD UR4, UR9, UR4, URZ ;  /* 0x00000004090472a4 */ /* 0x001fc6000f8e02ff */
[----:B------:R-:W-:Y:S02]  /*2f20*/  LEA R26, R3, R18, 0x1 ;  /* 0x00000012031a7211 */ /* 0x000fe400078e08ff */
[C---:B---3--:R-:W-:Y:S01]  /*2f30*/  SHF.L.U32 R9, R17.reuse, 0x1, RZ ;  /* 0x0000000111097819 */ /* 0x048fe200000006ff */
[----:B------:R-:W-:-:S03]  /*2f40*/  IMAD.HI R8, R17, 0x2, RZ ;  /* 0x0000000211087827 */ /* 0x000fc600078e02ff */
[----:B-1----:R-:W-:Y:S01]  /*2f50*/  IADD3 R27, P2, P3, R9, UR6, R12 ;  /* 0x00000006091b7c10 */ /* 0x002fe2000fb5e00c */
[----:B------:R-:W-:Y:S01]  /*2f60*/  USHF.L.U32 UR6, UR4, 0x2, URZ ;  /* 0x0000000204067899 */ /* 0x000fe200080006ff */
[----:B------:R-:W-:Y:S02]  /*2f70*/  FSEL R9, R14, -INF , P1 ;  /* 0xff8000000e097808 */ /* 0x000fe40000800000 */
[----:B------:R-:W-:Y:S01]  /*2f80*/  IADD3.X R23, PT, PT, R8, UR5, R13, P2, P3 ;  /* 0x0000000508177c10 */ /* 0x000fe200097e640d */
[----:B------:R-:W-:Y:S01]  /*2f90*/  UIMAD.WIDE UR4, UR4, 0x4, URZ ;  /* 0x00000004040478a5 */ /* 0x000fe2000f8e02ff */
[-C--:B------:R-:W-:Y:S01]  /*2fa0*/  LEA R8, P1, R18, R27.reuse, 0x1 ;  /* 0x0000001b12087211 */ /* 0x080fe200078208ff */
[----:B------:R-:W-:Y:S01]  /*2fb0*/  FFMA R21, R9, 0.69314718246459960938, R24 ;  /* 0x3f31721809157823 */ /* 0x000fe20000000018 */
[----:B------:R0:W1:Y:S01]  /*2fc0*/  LDSM.16.M88.4 R4, [R16] ;  /* 0x000000001004783b */ /* 0x0000620000000200 */
[----:B------:R-:W-:Y:S02]  /*2fd0*/  LEA R10, P2, R26, R27, 0x1 ;  /* 0x0000001b1a0a7211 */ /* 0x000fe400078408ff */
[----:B------:R-:W-:-:S02]  /*2fe0*/  LEA.HI.X.SX32 R9, R18, R23, 0x1, P1 ;  /* 0x0000001712097211 */ /* 0x000fc400008f0eff */
[----:B------:R-:W-:Y:S01]  /*2ff0*/  LEA.HI.X.SX32 R11, R26, R23, 0x1, P2 ;  /* 0x000000171a0b7211 */ /* 0x000fe200010f0eff */
[----:B0-----:R-:W-:-:S05]  /*3000*/  IMAD R16, R3, 0x2, R26 ;  /* 0x0000000203107824 */ /* 0x001fca00078e021a */
[C---:B------:R-:W-:Y:S02]  /*3010*/  LEA R28, R3.reuse, R16, 0x1 ;  /* 0x00000010031c7211 */ /* 0x040fe400078e08ff */
[-C--:B------:R-:W-:Y:S02]  /*3020*/  LEA R14, P1, R16, R27.reuse, 0x1 ;  /* 0x0000001b100e7211 */ /* 0x080fe400078208ff */
[C---:B------:R-:W-:Y:S02]  /*3030*/  LEA R30, R3.reuse, R28, 0x1 ;  /* 0x0000001c031e7211 */ /* 0x040fe400078e08ff */
[----:B------:R-:W-:Y:S02]  /*3040*/  LEA R12, P3, R28, R27, 0x1 ;  /* 0x0000001b1c0c7211 */ /* 0x000fe400078608ff */
[----:B------:R-:W-:Y:S02]  /*3050*/  LEA R32, R3, R30, 0x1 ;  /* 0x0000001e03207211 */ /* 0x000fe400078e08ff */
[----:B------:R-:W-:-:S02]  /*3060*/  LEA.HI.X.SX32 R15, R16, R23, 0x1, P1 ;  /* 0x00000017100f7211 */ /* 0x000fc400008f0eff */
[----:B------:R-:W-:Y:S01]  /*3070*/  LEA.HI.X.SX32 R13, R28, R23, 0x1, P3 ;  /* 0x000000171c0d7211 */ /* 0x000fe200018f0eff */
[C---:B------:R-:W-:Y:S01]  /*3080*/  IMAD R34, R3.reuse, 0x2, R32 ;  /* 0x0000000203227824 */ /* 0x040fe200078e0220 */
[-C--:B------:R-:W-:Y:S02]  /*3090*/  LEA R24, P1, R30, R27.reuse, 0x1 ;  /* 0x0000001b1e187211 */ /* 0x080fe400078208ff */
[-C--:B------:R-:W-:Y:S02]  /*30a0*/  LEA R16, P2, R32, R27.reuse, 0x1 ;  /* 0x0000001b20107211 */ /* 0x080fe400078408ff */
[----:B------:R-:W-:Y:S02]  /*30b0*/  LEA R3, R3, R34, 0x1 ;  /* 0x0000002203037211 */ /* 0x000fe400078e08ff */
[-C--:B------:R-:W-:Y:S02]  /*30c0*/  LEA R18, P3, R34, R27.reuse, 0x1 ;  /* 0x0000001b22127211 */ /* 0x080fe400078608ff */
[----:B------:R-:W-:-:S02]  /*30d0*/  LEA R26, P4, R3, R27, 0x1 ;  /* 0x0000001b031a7211 */ /* 0x000fc400078808ff */
[-C--:B------:R-:W-:Y:S02]  /*30e0*/  LEA.HI.X.SX32 R25, R30, R23.reuse, 0x1, P1 ;  /* 0x000000171e197211 */ /* 0x080fe400008f0eff */
[-C--:B------:R-:W-:Y:S01]  /*30f0*/  LEA.HI.X.SX32 R27, R3, R23.reuse, 0x1, P4 ;  /* 0x00000017031b7211 */ /* 0x080fe200020f0eff */
[----:B-1----:R0:W-:Y:S01]  /*3100*/  STG.E.U16 desc[UR26][R8.64], R4 ;  /* 0x0000000408007986 */ /* 0x0021e2000c10151a */
[----:B------:R-:W-:Y:S02]  /*3110*/  PRMT R3, R4, 0x7632, R3 ;  /* 0x0000763204037816 */ /* 0x000fe40000000003 */
[-C--:B------:R-:W-:Y:S02]  /*3120*/  LEA.HI.X.SX32 R17, R32, R23.reuse, 0x1, P2 ;  /* 0x0000001720117211 */ /* 0x080fe400010f0eff */
[----:B------:R-:W-:Y:S01]  /*3130*/  LEA.HI.X.SX32 R19, R34, R23, 0x1, P3 ;  /* 0x0000001722137211 */ /* 0x000fe200018f0eff */
[----:B------:R1:W-:Y:S01]  /*3140*/  STG.E.U16 desc[UR26][R10.64], R3 ;  /* 0x000000030a007986 */ /* 0x0003e2000c10151a */
[----:B------:R-:W-:-:S03]  /*3150*/  ISETP.GE.U32.AND P1, PT, R0, 0x80, PT ;  /* 0x000000800000780c */ /* 0x000fc60003f26070 */
[----:B------:R-:W-:Y:S01]  /*3160*/  STG.E.U16 desc[UR26][R14.64], R5 ;  /* 0x000000050e007986 */ /* 0x000fe2000c10151a */
[----:B0-----:R-:W-:-:S05]  /*3170*/  PRMT R9, R5, 0x7632, R9 ;  /* 0x0000763205097816 */ /* 0x001fca0000000009 */
[----:B------:R0:W-:Y:S01]  /*3180*/  STG.E.U16 desc[UR26][R12.64], R9 ;  /* 0x000000090c007986 */ /* 0x0001e2000c10151a */
[----:B-1----:R-:W-:Y:S02]  /*3190*/  PRMT R11, R6, 0x7632, R11 ;  /* 0x00007632060b7816 */ /* 0x002fe4000000000b */
[C---:B------:R-:W-:Y:S01]  /*31a0*/  SHF.L.U32 R3, R20.reuse, 0x2, RZ ;  /* 0x0000000214037819 */ /* 0x040fe200000006ff */
[----:B------:R-:W-:Y:S01]  /*31b0*/  STG.E.U16 desc[UR26][R24.64], R6 ;  /* 0x0000000618007986 */ /* 0x000fe2000c10151a */
[----:B------:R-:W-:-:S03]  /*31c0*/  IMAD.HI R20, R20, 0x4, RZ ;  /* 0x0000000414147827 */ /* 0x000fc600078e02ff */
[----:B------:R-:W-:Y:S01]  /*31d0*/  STG.E.U16 desc[UR26][R16.64], R11 ;  /* 0x0000000b10007986 */ /* 0x000fe2000c10151a */
[----:B0-----:R-:W-:-:S03]  /*31e0*/  PRMT R13, R7, 0x7632, R13 ;  /* 0x00007632070d7816 */ /* 0x001fc6000000000d */
[----:B------:R-:W-:Y:S01]  /*31f0*/  STG.E.U16 desc[UR26][R18.64], R7 ;  /* 0x0000000712007986 */ /* 0x000fe2000c10151a */
[----:B------:R-:W0:Y:S03]  /*3200*/  LDC.64 R8, c[0x0][0x3a0] ;  /* 0x0000e800ff087b82 */ /* 0x000e260000000a00 */
[----:B------:R-:W-:Y:S05]  /*3210*/  STG.E.U16 desc[UR26][R26.64], R13 ;  /* 0x0000000d1a007986 */ /* 0x000fea000c10151a */
[----:B------:R-:W-:Y:S06]  /*3220*/  BAR.SYNC.DEFER_BLOCKING 0x0 ;  /* 0x0000000000007b1d */ /* 0x000fec0000010000 */
[----:B------:R0:W-:Y:S02]  /*3230*/  STSM.16.M88 [R2], R21 ;  /* 0x0000001502007844 */ /* 0x0001e40000000000 */
[----:B------:R-:W-:Y:S01]  /*3240*/  BAR.SYNC.DEFER_BLOCKING 0x0 ;  /* 0x0000000000007b1d */ /* 0x000fe20000010000 */
[----:B0-----:R-:W-:-:S04]  /*3250*/  IADD3 R2, P2, P3, R3, UR6, R8 ;  /* 0x0000000603027c10 */ /* 0x001fc8000fb5e008 */
[----:B------:R-:W-:Y:S01]  /*3260*/  IADD3.X R3, PT, PT, R20, UR5, R9, P2, P3 ;  /* 0x0000000514037c10 */ /* 0x000fe200097e6409 */
[----:B------:R-:W0:Y:S04]  /*3270*/  LDSM.16.M88 R5, [R22+UR12] ;  /* 0x0000000c1605783b */ /* 0x000e280008000000 */
[----:B0-----:R0:W-:Y:S01]  /*3280*/  @!P1 STG.E desc[UR26][R2.64], R5 ;  /* 0x0000000502009986 */ /* 0x0011e2000c10191a */
[----:B------:R-:W-:Y:S06]  /*3290*/  BAR.SYNC.DEFER_BLOCKING 0x0 ;  /* 0x0000000000007b1d */ /* 0x000fec0000010000 */
[----:B------:R-:W-:Y:S05]  /*32a0*/  @P0 BRA `(.L_x_20) ;  /* 0x0000000000a00947 */ /* 0x000fea0003800000 */
[----:B------:R-:W1:Y:S01]  /*32b0*/  S2UR UR5, SR_CgaCtaId ;  /* 0x00000000000579c3 */ /* 0x000e620000008800 */
[----:B------:R-:W-:Y:S01]  /*32c0*/  NOP ;  /* 0x0000000000007918 */ /* 0x000fe20000000000 */
[----:B------:R-:W-:Y:S01]  /*32d0*/  UMOV UR4, 0x50 ;  /* 0x0000005000047882 */ /* 0x000fe20000000000 */
[----:B------:R-:W-:Y:S01]  /*32e0*/  MOV R0, UR13 ;  /* 0x0000000d00007c02 */ /* 0x000fe20008000f00 */
[----:B0-----:R-:W-:Y:S01]  /*32f0*/  IMAD.MOV.U32 R3, RZ, RZ, 0x3 ;  /* 0x00000003ff037424 */ /* 0x001fe200078e00ff */
[----:B------:R-:W-:Y:S02]  /*3300*/  MOV R7, 0x1 ;  /* 0x0000000100077802 */ /* 0x000fe40000000f00 */
[----:B------:R-:W-:-:S04]  /*3310*/  LOP3.LUT R0, R0, 0xffff, RZ, 0xc0, !PT ;  /* 0x0000ffff00007812 */ /* 0x000fc800078ec0ff */
[----:B------:R-:W-:-:S04]  /*3320*/  SHF.R.U32.HI R0, RZ, 0x5, R0 ;  /* 0x00000005ff007819 */ /* 0x000fc80000011600 */
[----:B------:R-:W-:Y:S02]  /*3330*/  IADD3 R2, PT, PT, R0, 0x10, RZ ;  /* 0x0000001000027810 */ /* 0x000fe40007ffe0ff */
[----:B------:R-:W-:Y:S01]  /*3340*/  SHF.L.U32 R0, R3, R0, RZ ;  /* 0x0000000003007219 */ /* 0x000fe200000006ff */
[----:B-1----:R-:W-:Y:S01]  /*3350*/  ULEA UR6, UR5, UR4, 0x18 ;  /* 0x0000000405067291 */ /* 0x002fe2000f8ec0ff */
[----:B------:R-:W-:-:S04]  /*3360*/  SHF.L.U32 R3, R7, R2, RZ ;  /* 0x0000000207037219 */ /* 0x000fc800000006ff */
[----:B------:R-:W-:-:S04]  /*3370*/  LOP3.LUT R0, R3, R0, RZ, 0xfc, !PT ;  /* 0x0000000003007212 */ /* 0x000fc800078efcff */
[----:B------:R-:W0:Y:S01]  /*3380*/  LDS R5, [UR6] ;  /* 0x00000006ff057984 */ /* 0x000e220008000800 */
[C---:B------:R-:W-:Y:S02]  /*3390*/  LOP3.LUT R2, R0.reuse, 0xffff, RZ, 0xc0, !PT ;  /* 0x0000ffff00027812 */ /* 0x040fe400078ec0ff */
[----:B0-----:R-:W-:-:S04]  /*33a0*/  LOP3.LUT R3, R0, 0xffff, R5, 0x80, !PT ;  /* 0x0000ffff00037812 */ /* 0x001fc800078e8005 */
[----:B------:R-:W-:-:S13]  /*33b0*/  ISETP.NE.AND P0, PT, R3, R2, PT ;  /* 0x000000020300720c */ /* 0x000fda0003f05270 */
[----:B------:R-:W-:Y:S05]  /*33c0*/  @P0 BRA `(.L_x_21) ;  /* 0x0000000000500947 */ /* 0x000fea0003800000 */
[----:B------:R-:W-:Y:S02]  /*33d0*/  SHF.R.U32.HI R5, RZ, 0x10, R5 ;  /* 0x00000010ff057819 */ /* 0x000fe40000011605 */
[----:B------:R-:W-:-:S04]  /*33e0*/  SHF.R.U32.HI R2, RZ, 0x10, R0 ;  /* 0x00000010ff027819 */ /* 0x000fc80000011600 */
[----:B------:R-:W-:-:S04]  /*33f0*/  LOP3.LUT R5, R5, R2, RZ, 0xc0, !PT ;  /* 0x0000000205057212 */ /* 0x000fc800078ec0ff */
[----:B------:R-:W-:-:S13]  /*3400*/  ISETP.NE.AND P0, PT, R5, R2, PT ;  /* 0x000000020500720c */ /* 0x000fda0003f05270 */
[----:B------:R-:W-:Y:S05]  /*3410*/  @P0 BRA `(.L_x_22) ;  /* 0x0000000000300947 */ /* 0x000fea0003800000 */
[----:B------:R-:W-:Y:S01]  /*3420*/  R2UR UR4, R0 ;  /* 0x00000000000472ca */ /* 0x000fe200000e0000 */
[----:B------:R-:W-:Y:S01]  /*3430*/  VOTEU.ANY UR5, UPT, PT ;  /* 0x0000000000057886 */ /* 0x000fe200038e0100 */
[----:B------:R-:W0:Y:S01]  /*3440*/  S2R R0, SR_LANEID ;  /* 0x0000000000007919 */ /* 0x000e220000000000 */
[----:B------:R-:W-:-:S10]  /*3450*/  UFLO.U32 UR5, UR5 ;  /* 0x00000005000572bd */ /* 0x000fd400080e0000 */
[----:B------:R-:W-:-:S06]  /*3460*/  ULOP3.LUT UR4, URZ, UR4, URZ, 0x33, !UPT ;  /* 0x00000004ff047292 */ /* 0x000fcc000f8e33ff */
[----:B------:R-:W-:-:S04]  /*3470*/  MOV R2, UR4 ;  /* 0x0000000400027c02 */ /* 0x000fc80008000f00 */
[----:B------:R-:W1:Y:S02]  /*3480*/  REDUX UR7, R2 ;  /* 0x00000000020773c4 */ /* 0x000e640000000000 */
[----:B------:R2:W-:Y:S01]  /*3490*/  UTCATOMSWS.AND URZ, UR4 ;  /* 0x0000000400ff79e3 */ /* 0x0005e20008000000 */
[----:B0-----:R-:W-:Y:S01]  /*34a0*/  ISETP.EQ.U32.AND P0, PT, R0, UR5, PT ;  /* 0x0000000500007c0c */ /* 0x001fe2000bf02070 */
[----:B-1----:R-:W-:-:S12]  /*34b0*/  IMAD.U32 R0, RZ, RZ, UR7 ;  /* 0x00000007ff007e24 */ /* 0x002fd8000f8e00ff */
[----:B------:R2:W-:Y:S01]  /*34c0*/  @P0 ATOMS.AND RZ, [UR6], R0 ;  /* 0x00000000ffff098c */ /* 0x0005e2000a800006 */
[----:B------:R-:W-:Y:S05]  /*34d0*/  BRA `(.L_x_20) ;  /* 0x0000000000147947 */ /* 0x000fea0003800000 */
.L_x_22:
[----:B------:R-:W-:-:S07]  /*34e0*/  MOV R2, 0x3500 ;  /* 0x0000350000027802 */ /* 0x000fce0000000f00 */
[----:B------:R-:W-:Y:S05]  /*34f0*/  CALL.REL.NOINC `($__internal_0_$__cuda_sm10x_tcgen05_guardrail_trap_col_being_dealloced_not_returned_by_alloc) ;  /* 0x0000000000447944 */ /* 0x000fea0003c00000 */
[----:B------:R-:W-:Y:S05]  /*3500*/  BRA `(.L_x_20) ;  /* 0x0000000000087947 */ /* 0x000fea0003800000 */
.L_x_21:
[----:B------:R-:W-:-:S07]  /*3510*/  MOV R2, 0x3530 ;  /* 0x0000353000027802 */ /* 0x000fce0000000f00 */
[----:B------:R-:W-:Y:S05]  /*3520*/  CALL.REL.NOINC `($__internal_2_$__cuda_sm10x_tcgen05_guardrail_trap_unallocated_columns_being_dealloced) ;  /* 0x0000000000507944 */ /* 0x000fea0003c00000 */
.L_x_20:
[----:B------:R-:W-:Y:S01]  /*3530*/  NOP ;  /* 0x0000000000007918 */ /* 0x000fe20000000000 */
[----:B--2---:R-:W-:Y:S05]  /*3540*/  EXIT ;  /* 0x000000000000794d */ /* 0x004fea0003800000 */
.L_x_8:
[----:B------:R-:W1:Y:S02]  /*3550*/  SYNCS.PHASECHK.TRANS64.TRYWAIT P4, [UR12+0x1400], RZ ;  /* 0x001400ffff0075a7 */ /* 0x000e64000808110c */
[----:B-1----:R-:W-:Y:S05]  /*3560*/  @!P4 BRA `(.L_x_8) ;  /* 0xfffffffc00f8c947 */ /* 0x002fea000383ffff */
[----:B------:R-:W-:Y:S05]  /*3570*/  BRA `(.L_x_7) ;  /* 0xffffffd800207947 */ /* 0x000fea000383ffff */
.L_x_14:
[----:B------:R-:W2:Y:S02]  /*3580*/  SYNCS.PHASECHK.TRANS64.TRYWAIT P2, [UR12+0x1c10], RZ ;  /* 0x001c10ffff0075a7 */ /* 0x000ea4000804110c */
[----:B--2---:R-:W-:Y:S05]  /*3590*/  @!P2 BRA `(.L_x_14) ;  /* 0xfffffffc00f8a947 */ /* 0x004fea000383ffff */
[----:B------:R-:W-:Y:S05]  /*35a0*/  BRA `(.L_x_23) ;  /* 0xffffffe800147947 */ /* 0x000fea000383ffff */
.L_x_15:
[----:B------:R-:W1:Y:S02]  /*35b0*/  SYNCS.PHASECHK.TRANS64.TRYWAIT P2, [UR15], R12 ;  /* 0x0000000cff0075a7 */ /* 0x000e64000804110f */
[----:B-1----:R-:W-:Y:S05]  /*35c0*/  @!P2 BRA `(.L_x_15) ;  /* 0xfffffffc00f8a947 */ /* 0x002fea000383ffff */
[----:B------:R-:W-:Y:S05]  /*35d0*/  BRA `(.L_x_24) ;  /* 0xffffffec00a87947 */ /* 0x000fea000383ffff */
.L_x_19:
[----:B------:R-:W1:Y:S02]  /*35e0*/  SYNCS.PHASECHK.TRANS64.TRYWAIT P2, [UR15], R3 ;  /* 0x00000003ff0075a7 */ /* 0x000e64000804110f */
[----:B-1----:R-:W-:Y:S05]  /*35f0*/  @!P2 BRA `(.L_x_19) ;  /* 0xfffffffc00f8a947 */ /* 0x002fea000383ffff */
[----:B------:R-:W-:Y:S05]  /*3600*/  BRA `(.L_x_18) ;  /* 0xfffffff000c07947 */ /* 0x000fea000383ffff */
        .weak           $__internal_0_$__cuda_sm10x_tcgen05_guardrail_trap_col_being_dealloced_not_returned_by_alloc
        .type           $__internal_0_$__cuda_sm10x_tcgen05_guardrail_trap_col_being_dealloced_not_returned_by_alloc,@function
        .size           $__internal_0_$__cuda_sm10x_tcgen05_guardrail_trap_col_being_dealloced_not_returned_by_alloc,($__internal_1_$__cuda_sm10x_tcgen05_guardrail_trap_phase_invalid_during_alloc - $__internal_0_$__cuda_sm10x_tcgen05_guardrail_trap_col_being_dealloced_not_returned_by_alloc)
$__internal_0_$__cuda_sm10x_tcgen05_guardrail_trap_col_being_dealloced_not_returned_by_alloc:
[----:B------:R-:W-:Y:S05]  /*3610*/  BPT.TRAP 0x1 ;  /* 0x000000040000795c */ /* 0x000fea0000300000 */
[----:B------:R-:W-:-:S04]  /*3620*/  HFMA2 R3, -RZ, RZ, 0, 0 ;  /* 0x00000000ff037431 */ /* 0x000fc800000001ff */
[----:B------:R-:W-:Y:S05]  /*3630*/  RET.REL.NODEC R2 `(attn_fwd) ;  /* 0xffffffc802707950 */ /* 0x000fea0003c3ffff */
        .weak           $__internal_1_$__cuda_sm10x_tcgen05_guardrail_trap_phase_invalid_during_alloc
        .type           $__internal_1_$__cuda_sm10x_tcgen05_guardrail_trap_phase_invalid_during_alloc,@function
        .size           $__internal_1_$__cuda_sm10x_tcgen05_guardrail_trap_phase_invalid_during_alloc,($__internal_2_$__cuda_sm10x_tcgen05_guardrail_trap_unallocated_columns_being_dealloced - $__internal_1_$__cuda_sm10x_tcgen05_guardrail_trap_phase_invalid_during_alloc)
$__internal_1_$__cuda_sm10x_tcgen05_guardrail_trap_phase_invalid_during_alloc:
[----:B------:R-:W-:Y:S05]  /*3640*/  BPT.TRAP 0x1 ;  /* 0x000000040000795c */ /* 0x000fea0000300000 */
[----:B------:R-:W-:-:S04]  /*3650*/  MOV R3, 0x0 ;  /* 0x0000000000037802 */ /* 0x000fc80000000f00 */
[----:B------:R-:W-:Y:S05]  /*3660*/  RET.REL.NODEC R2 `(attn_fwd) ;  /* 0xffffffc802647950 */ /* 0x000fea0003c3ffff */
        .weak           $__internal_2_$__cuda_sm10x_tcgen05_guardrail_trap_unallocated_columns_being_dealloced
        .type           $__internal_2_$__cuda_sm10x_tcgen05_guardrail_trap_unallocated_columns_being_dealloced,@function
        .size           $__internal_2_$__cuda_sm10x_tcgen05_guardrail_trap_unallocated_columns_being_dealloced,(.L_x_28 - $__internal_2_$__cuda_sm10x_tcgen05_guardrail_trap_unallocated_columns_being_dealloced)
$__internal_2_$__cuda_sm10x_tcgen05_guardrail_trap_unallocated_columns_being_dealloced:
[----:B------:R-:W-:Y:S05]  /*3670*/  BPT.TRAP 0x1 ;  /* 0x000000040000795c */ /* 0x000fea0000300000 */
[----:B------:R-:W-:-:S04]  /*3680*/  HFMA2 R3, -RZ, RZ, 0, 0 ;  /* 0x00000000ff037431 */ /* 0x000fc800000001ff */
[----:B------:R-:W-:Y:S05]  /*3690*/  RET.REL.NODEC R2 `(attn_fwd) ;  /* 0xffffffc802587950 */ /* 0x000fea0003c3ffff */
.L_x_25:
[----:B------:R-:W-:-:S00]  /*36a0*/  BRA `(.L_x_25) ;  /* 0xfffffffc00fc7947 */ /* 0x000fc0000383ffff */
[----:B------:R-:W-:-:S00]  /*36b0*/  NOP ;  /* 0x0000000000007918 */ /* 0x000fc00000000000 */
        /* <DEDUP_REMOVED lines=12> */
.L_x_28:


//--------------------- .nv.global.init           --------------------------
	.section	.nv.global.init,"aw",@progbits
.nv.global.init:
	.type		_$_str,@object
	.size		_$_str,(.L_3 - _$_str)
_$_str:
        /*0000*/ 	.byte	0x5f, 0x5f, 0x43, 0x55, 0x44, 0x41, 0x5f, 0x46, 0x54, 0x5a, 0x00
.L_3:


//--------------------- .nv.shared.attn_fwd       --------------------------
	.section	.nv.shared.attn_fwd,"aw",@nobits
	.sectionflags	@""
	.align	16
	.zero		1024


//--------------------- .nv.shared.reserved.0     --------------------------
	.section	.nv.shared.reserved.0,"aw",@nobits
	.align	8
	.weak		__nv_reservedSMEM_offset_0_alias
	.size		__nv_reservedSMEM_offset_0_alias, 0, 64
	.other		__nv_reservedSMEM_offset_0_alias,@"STO_CUDA_RESERVED_SHARED STV_DEFAULT"
__nv_reservedSMEM_offset_0_alias:
	.zero		0
.nv.shared.reserved.0:
	.zero		64
	.weak		__nv_reservedSMEM_allocation_phase
	.type		__nv_reservedSMEM_allocation_phase,@object
	.size		__nv_reservedSMEM_allocation_phase,(.L_0 - __nv_reservedSMEM_allocation_phase)
__nv_reservedSMEM_allocation_phase:
	.zero		1
.L_0:
	.zero		7
	.weak		__nv_reservedSMEM_devtool_atexit_pc
	.type		__nv_reservedSMEM_devtool_atexit_pc,@object
	.size		__nv_reservedSMEM_devtool_atexit_pc,(__nv_reservedSMEM_allocation_mask - __nv_reservedSMEM_devtool_atexit_pc)
__nv_reservedSMEM_devtool_atexit_pc:
	.zero		8
	.weak		__nv_reservedSMEM_allocation_mask
	.type		__nv_reservedSMEM_allocation_mask,@object
	.size		__nv_reservedSMEM_allocation_mask,(.L_2 - __nv_reservedSMEM_allocation_mask)
__nv_reservedSMEM_allocation_mask:
	.zero		4
.L_2:


//--------------------- .nv.constant0.attn_fwd    --------------------------
	.section	.nv.constant0.attn_fwd,"a",@progbits
	.sectionflags	@""
	.align	4
.nv.constant0.attn_fwd:
	.zero		1032


//--------------------- SYMBOLS --------------------------

	.type		.nv.reservedSmem.offset0,@object
	.size		.nv.reservedSmem.offset0,0x4
	.type		.nv.reservedSmem.cap,@object
	.size		.nv.reservedSmem.cap,0x4
